	.target	sm_90a

	.elftype	@"ET_EXEC"


//--------------------- .note.nv.tkinfo           --------------------------
	.section	.note.nv.tkinfo,"",@"SHT_NOTE"
	.sectionflags	@"SHF_NOTE_NV_TKINFO"
	.tkinfo
        /*0018*/ 	.word	0x00000002
        /*0030*/ 	.string	""
        /*0030*/ 	.string	"ptxas"
        /*0030*/ 	.string	"Cuda compilation tools, release 13.0, V13.0.88"
        /*0030*/ 	.string	"Build cuda_13.0.r13.0/compiler.36424714_0"
        /*0030*/ 	.string	"-v  -suppress-debug-info  -lineinfo  -arch sm_90a "



//--------------------- .note.nv.cuinfo           --------------------------
	.section	.note.nv.cuinfo,"",@"SHT_NOTE"
	.sectionflags	@"SHF_NOTE_NV_CUINFO"
        /*0018*/ 	.short	0x0002
        /*001a*/ 	.short	0x005a
        /*001c*/ 	.short	0x0082
	.zero		2


//--------------------- .nv.info                  --------------------------
	.section	.nv.info,"",@"SHT_CUDA_INFO"
	.align	4


	//----- nvinfo : EIATTR_REGCOUNT
	.align		4
        /*0000*/ 	.byte	0x04, 0x2f
        /*0002*/ 	.short	(.L_1 - .L_0)
	.align		4
.L_0:
        /*0004*/ 	.word	index@(gluon_wgmma)
        /*0008*/ 	.word	0x0000009a


	//----- nvinfo : EIATTR_FRAME_SIZE
	.align		4
.L_1:
        /*000c*/ 	.byte	0x04, 0x11
        /*000e*/ 	.short	(.L_3 - .L_2)
	.align		4
.L_2:
        /*0010*/ 	.word	index@(gluon_wgmma)
        /*0014*/ 	.word	0x00000000


	//----- nvinfo : EIATTR_MIN_STACK_SIZE
	.align		4
.L_3:
        /*0018*/ 	.byte	0x04, 0x12
        /*001a*/ 	.short	(.L_5 - .L_4)
	.align		4
.L_4:
        /*001c*/ 	.word	index@(gluon_wgmma)
        /*0020*/ 	.word	0x00000000
.L_5:


//--------------------- .nv.compat                --------------------------
	.section	.nv.compat,"",@"SHT_CUDA_COMPAT_INFO"
	.align	4
        /*0000*/ 	.byte	0x02, 0x09, 0x01, 0x00, 0x02, 0x02, 0x04, 0x00, 0x02, 0x05, 0x05, 0x00, 0x03, 0x07, 0x01, 0x01
        /*0010*/ 	.byte	0x02, 0x03, 0x03, 0x00, 0x02, 0x06, 0x01, 0x00, 0x04, 0x0b, 0x08, 0x00, 0x00, 0x00, 0x00, 0x00
        /*0020*/ 	.byte	0x00, 0x00, 0x00, 0x00


//--------------------- .nv.info.gluon_wgmma      --------------------------
	.section	.nv.info.gluon_wgmma,"",@"SHT_CUDA_INFO"
	.sectionflags	@""
	.align	4


	//----- nvinfo : EIATTR_CUDA_API_VERSION
	.align		4
        /*0000*/ 	.byte	0x04, 0x37
        /*0002*/ 	.short	(.L_7 - .L_6)
.L_6:
        /*0004*/ 	.word	0x00000082


	//----- nvinfo : EIATTR_KPARAM_INFO
	.align		4
.L_7:
        /*0008*/ 	.byte	0x04, 0x17
        /*000a*/ 	.short	(.L_9 - .L_8)
.L_8:
        /*000c*/ 	.word	0x00000000
        /*0010*/ 	.short	0x000a
        /*0012*/ 	.short	0x0048
        /*0014*/ 	.byte	0x00, 0xf4, 0x21, 0x00


	//----- nvinfo : EIATTR_KPARAM_INFO
	.align		4
.L_9:
        /*0018*/ 	.byte	0x04, 0x17
        /*001a*/ 	.short	(.L_11 - .L_10)
.L_10:
        /*001c*/ 	.word	0x00000000
        /*0020*/ 	.short	0x0009
        /*0022*/ 	.short	0x0040
        /*0024*/ 	.byte	0x00, 0xf4, 0x21, 0x00


	//----- nvinfo : EIATTR_KPARAM_INFO
	.align		4
.L_11:
        /*0028*/ 	.byte	0x04, 0x17
        /*002a*/ 	.short	(.L_13 - .L_12)
.L_12:
        /*002c*/ 	.word	0x00000000
        /*0030*/ 	.short	0x0008
        /*0032*/ 	.short	0x0038
        /*0034*/ 	.byte	0x00, 0xf0, 0x21, 0x00


	//----- nvinfo : EIATTR_KPARAM_INFO
	.align		4
.L_13:
        /*0038*/ 	.byte	0x04, 0x17
        /*003a*/ 	.short	(.L_15 - .L_14)
.L_14:
        /*003c*/ 	.word	0x00000000
        /*0040*/ 	.short	0x0007
        /*0042*/ 	.short	0x0030
        /*0044*/ 	.byte	0x00, 0xf0, 0x21, 0x00


	//----- nvinfo : EIATTR_KPARAM_INFO
	.align		4
.L_15:
        /*0048*/ 	.byte	0x04, 0x17
        /*004a*/ 	.short	(.L_17 - .L_16)
.L_16:
        /*004c*/ 	.word	0x00000000
        /*0050*/ 	.short	0x0006
        /*0052*/ 	.short	0x0028
        /*0054*/ 	.byte	0x00, 0xf0, 0x21, 0x00


	//----- nvinfo : EIATTR_KPARAM_INFO
	.align		4
.L_17:
        /*0058*/ 	.byte	0x04, 0x17
        /*005a*/ 	.short	(.L_19 - .L_18)
.L_18:
        /*005c*/ 	.word	0x00000000
        /*0060*/ 	.short	0x0005
        /*0062*/ 	.short	0x0020
        /*0064*/ 	.byte	0x00, 0xf0, 0x11, 0x00


	//----- nvinfo : EIATTR_KPARAM_INFO
	.align		4
.L_19:
        /*0068*/ 	.byte	0x04, 0x17
        /*006a*/ 	.short	(.L_21 - .L_20)
.L_20:
        /*006c*/ 	.word	0x00000000
        /*0070*/ 	.short	0x0004
        /*0072*/ 	.short	0x001c
        /*0074*/ 	.byte	0x00, 0xf0, 0x11, 0x00


	//----- nvinfo : EIATTR_KPARAM_INFO
	.align		4
.L_21:
        /*0078*/ 	.byte	0x04, 0x17
        /*007a*/ 	.short	(.L_23 - .L_22)
.L_22:
        /*007c*/ 	.word	0x00000000
        /*0080*/ 	.short	0x0003
        /*0082*/ 	.short	0x0018
        /*0084*/ 	.byte	0x00, 0xf0, 0x11, 0x00


	//----- nvinfo : EIATTR_KPARAM_INFO
	.align		4
.L_23:
        /*0088*/ 	.byte	0x04, 0x17
        /*008a*/ 	.short	(.L_25 - .L_24)
.L_24:
        /*008c*/ 	.word	0x00000000
        /*0090*/ 	.short	0x0002
        /*0092*/ 	.short	0x0010
        /*0094*/ 	.byte	0x00, 0xf4, 0x21, 0x00


	//----- nvinfo : EIATTR_KPARAM_INFO
	.align		4
.L_25:
        /*0098*/ 	.byte	0x04, 0x17
        /*009a*/ 	.short	(.L_27 - .L_26)
.L_26:
        /*009c*/ 	.word	0x00000000
        /*00a0*/ 	.short	0x0001
        /*00a2*/ 	.short	0x0008
        /*00a4*/ 	.byte	0x00, 0xf4, 0x21, 0x00


	//----- nvinfo : EIATTR_KPARAM_INFO
	.align		4
.L_27:
        /*00a8*/ 	.byte	0x04, 0x17
        /*00aa*/ 	.short	(.L_29 - .L_28)
.L_28:
        /*00ac*/ 	.word	0x00000000
        /*00b0*/ 	.short	0x0000
        /*00b2*/ 	.short	0x0000
        /*00b4*/ 	.byte	0x00, 0xf4, 0x21, 0x00


	//----- nvinfo : EIATTR_SPARSE_MMA_MASK
	.align		4
.L_29:
        /*00b8*/ 	.byte	0x03, 0x50
        /*00ba*/ 	.short	0x0000


	//----- nvinfo : EIATTR_MAXREG_COUNT
	.align		4
        /*00bc*/ 	.byte	0x03, 0x1b
        /*00be*/ 	.short	0x00ff


	//----- nvinfo : EIATTR_NUM_BARRIERS
	.align		4
        /*00c0*/ 	.byte	0x02, 0x4c
        /*00c2*/ 	.byte	0x01
	.zero		1


	//----- nvinfo : EIATTR_MERCURY_ISA_VERSION
	.align		4
        /*00c4*/ 	.byte	0x03, 0x5f
        /*00c6*/ 	.short	0x0101


	//----- nvinfo : EIATTR_INT_WARP_WIDE_INSTR_OFFSETS
	.align		4
        /*00c8*/ 	.byte	0x04, 0x31
        /*00ca*/ 	.short	(.L_31 - .L_30)


	//   ....[0]....
.L_30:
        /*00cc*/ 	.word	0x00001320


	//   ....[1]....
        /*00d0*/ 	.word	0x00001340


	//   ....[2]....
        /*00d4*/ 	.word	0x00001350


	//   ....[3]....
        /*00d8*/ 	.word	0x00001360


	//   ....[4]....
        /*00dc*/ 	.word	0x00001470


	//   ....[5]....
        /*00e0*/ 	.word	0x00001dc0


	//   ....[6]....
        /*00e4*/ 	.word	0x00001dd0


	//   ....[7]....
        /*00e8*/ 	.word	0x00001e50


	//   ....[8]....
        /*00ec*/ 	.word	0x00001e60


	//   ....[9]....
        /*00f0*/ 	.word	0x00002880


	//   ....[10]....
        /*00f4*/ 	.word	0x00002890


	//----- nvinfo : EIATTR_COOP_GROUP_MASK_REGIDS
	.align		4
.L_31:
        /*00f8*/ 	.byte	0x04, 0x29
        /*00fa*/ 	.short	(.L_33 - .L_32)


	//   ....[0]....
.L_32:
        /*00fc*/ 	.word	0xffffffff


	//   ....[1]....
        /*0100*/ 	.word	0xffffffff


	//   ....[2]....
        /*0104*/ 	.word	0xffffffff


	//----- nvinfo : EIATTR_COOP_GROUP_INSTR_OFFSETS
	.align		4
.L_33:
        /*0108*/ 	.byte	0x04, 0x28
        /*010a*/ 	.short	(.L_35 - .L_34)


	//   ....[0]....
.L_34:
        /*010c*/ 	.word	0x00000150


	//   ....[1]....
        /*0110*/ 	.word	0x00000700


	//   ....[2]....
        /*0114*/ 	.word	0x00000cf0


	//----- nvinfo : EIATTR_MBARRIER_INSTR_OFFSETS
	.align		4
.L_35:
        /*0118*/ 	.byte	0x04, 0x39
        /*011a*/ 	.short	(.L_37 - .L_36)


	//   ....[0]....
.L_36:
        /*011c*/ 	.word	0x000014d0
        /*0120*/ 	.word	0x000000ff
        /*0124*/ 	.word	0x00030000
        /*0128*/ 	.short	0x0100
        /*012a*/ 	.byte	0x18
	.zero		1


	//   ....[1]....
        /*012c*/ 	.word	0x00001660
        /*0130*/ 	.word	0x000000ff
        /*0134*/ 	.word	0x00030008
        /*0138*/ 	.short	0x0100
        /*013a*/ 	.byte	0x18
	.zero		1


	//   ....[2]....
        /*013c*/ 	.word	0x000017f0
        /*0140*/ 	.word	0x000000ff
        /*0144*/ 	.word	0x00030010
        /*0148*/ 	.short	0x0100
        /*014a*/ 	.byte	0x18
	.zero		1


	//   ....[3]....
        /*014c*/ 	.word	0x00001890
        /*0150*/ 	.word	0x000000ff
        /*0154*/ 	.word	0x00030018
        /*0158*/ 	.short	0x0100
        /*015a*/ 	.byte	0x18
	.zero		1


	//   ....[4]....
        /*015c*/ 	.word	0x00001f40
        /*0160*/ 	.word	0x000000ff
        /*0164*/ 	.word	0x00030000
        /*0168*/ 	.short	0x010a
        /*016a*/ 	.byte	0x16
	.zero		1


	//   ....[5]....
        /*016c*/ 	.word	0x00002300
        /*0170*/ 	.word	0x000000ff
        /*0174*/ 	.word	0x00030000
        /*0178*/ 	.short	0x0108
        /*017a*/ 	.byte	0x18
	.zero		1


	//   ....[6]....
        /*017c*/ 	.word	0x00002400
        /*0180*/ 	.word	0x000000ff
        /*0184*/ 	.word	0x00030008
        /*0188*/ 	.short	0x0108
        /*018a*/ 	.byte	0x18
	.zero		1


	//   ....[7]....
        /*018c*/ 	.word	0x000024f0
        /*0190*/ 	.word	0x000000ff
        /*0194*/ 	.word	0x00030010
        /*0198*/ 	.short	0x0108
        /*019a*/ 	.byte	0x18
	.zero		1


	//   ....[8]....
        /*019c*/ 	.word	0x000025e0
        /*01a0*/ 	.word	0x000000ff
        /*01a4*/ 	.word	0x00030018
        /*01a8*/ 	.short	0x0108
        /*01aa*/ 	.byte	0x18
	.zero		1


	//   ....[9]....
        /*01ac*/ 	.word	0x00002940
        /*01b0*/ 	.word	0x000000ff
        /*01b4*/ 	.word	0x00030000
        /*01b8*/ 	.short	0x010a
        /*01ba*/ 	.byte	0x16
	.zero		1


	//----- nvinfo : EIATTR_NUM_MBARRIERS
	.align		4
.L_37:
        /*01bc*/ 	.byte	0x03, 0x38
        /*01be*/ 	.short	0x0004


	//----- nvinfo : EIATTR_EXIT_INSTR_OFFSETS
	.align		4
        /*01c0*/ 	.byte	0x04, 0x1c
        /*01c2*/ 	.short	(.L_39 - .L_38)


	//   ....[0]....
.L_38:
        /*01c4*/ 	.word	0x00002930


	//----- nvinfo : EIATTR_REQNTID
	.align		4
.L_39:
        /*01c8*/ 	.byte	0x04, 0x10
        /*01ca*/ 	.short	(.L_41 - .L_40)
.L_40:
        /*01cc*/ 	.word	0x00000100
        /*01d0*/ 	.word	0x00000001
        /*01d4*/ 	.word	0x00000001


	//----- nvinfo : EIATTR_CRS_STACK_SIZE
	.align		4
.L_41:
        /*01d8*/ 	.byte	0x04, 0x1e
        /*01da*/ 	.short	(.L_43 - .L_42)
.L_42:
        /*01dc*/ 	.word	0x00000000


	//----- nvinfo : EIATTR_CBANK_PARAM_SIZE
	.align		4
.L_43:
        /*01e0*/ 	.byte	0x03, 0x19
        /*01e2*/ 	.short	0x0050


	//----- nvinfo : EIATTR_PARAM_CBANK
	.align		4
        /*01e4*/ 	.byte	0x04, 0x0a
        /*01e6*/ 	.short	(.L_45 - .L_44)
	.align		4
.L_44:
        /*01e8*/ 	.word	index@(.nv.constant0.gluon_wgmma)
        /*01ec*/ 	.short	0x0210
        /*01ee*/ 	.short	0x0050


	//----- nvinfo : EIATTR_SW_WAR
	.align		4
.L_45:
        /*01f0*/ 	.byte	0x04, 0x36
        /*01f2*/ 	.short	(.L_47 - .L_46)
.L_46:
        /*01f4*/ 	.word	0x00000008
.L_47:


//--------------------- .nv.callgraph             --------------------------
	.section	.nv.callgraph,"",@"SHT_CUDA_CALLGRAPH"
	.align	4
	.sectionentsize	8
	.align		4
        /*0000*/ 	.word	0x00000000
	.align		4
        /*0004*/ 	.word	0xffffffff
	.align		4
        /*0008*/ 	.word	0x00000000
	.align		4
        /*000c*/ 	.word	0xfffffffe
	.align		4
        /*0010*/ 	.word	0x00000000
	.align		4
        /*0014*/ 	.word	0xfffffffd
	.align		4
        /*0018*/ 	.word	0x00000000
	.align		4
        /*001c*/ 	.word	0xfffffffc


//--------------------- .text.gluon_wgmma         --------------------------
	.section	.text.gluon_wgmma,"ax",@progbits
	.align	128
        .global         gluon_wgmma
        .type           gluon_wgmma,@function
        .size           gluon_wgmma,(.L_x_52 - gluon_wgmma)
        .other          gluon_wgmma,@"STO_CUDA_ENTRY STV_DEFAULT"
gluon_wgmma:
.text.gluon_wgmma:
[----:B------:R-:W-:Y:S01]  /*0000*/  LDC R1, c[0x0][0x28] ;  /* 0x00000a00ff017b82 */ /* 0x000fe20000000800 */
[----:B------:R-:W1:Y:S07]  /*0010*/  S2R R0, SR_TID.X ;  /* 0x0000000000007919 */ /* 0x000e6e0000002100 */
[----:B------:R-:W2:Y:S01]  /*0020*/  S2UR UR4, SR_CgaCtaId ;  /* 0x00000000000479c3 */ /* 0x000ea20000008800 */
[----:B------:R-:W-:Y:S01]  /*0030*/  UMOV UR24, 0x400 ;  /* 0x0000040000187882 */ /* 0x000fe20000000000 */
[----:B------:R-:W-:Y:S01]  /*0040*/  ULDC UR6, c[0x0][0xc] ;  /* 0x0000030000067ab9 */ /* 0x000fe20000000800 */
[----:B------:R-:W-:Y:S01]  /*0050*/  ULDC.64 UR30, c[0x0][0x250] ;  /* 0x00009400001e7ab9 */ /* 0x000fe20000000a00 */
[----:B------:R-:W-:Y:S04]  /*0060*/  BSSY B0, `(.L_x_0) ;  /* 0x000001f000007945 */ /* 0x000fe80003800000 */
[----:B------:R-:W3:Y:S08]  /*0070*/  LDC R4, c[0x0][0x228] ;  /* 0x00008a00ff047b82 */ /* 0x000ef00000000800 */
[----:B------:R-:W4:Y:S08]  /*0080*/  LDC R13, c[0x0][0x230] ;  /* 0x00008c00ff0d7b82 */ /* 0x000f300000000800 */
[----:B------:R-:W-:Y:S01]  /*0090*/  S2UR UR40, SR_CTAID.Y ;  /* 0x00000000002879c3 */ /* 0x000fe20000002600 */
[----:B--2---:R-:W-:-:S03]  /*00a0*/  ULEA UR24, UR4, UR24, 0x18 ;  /* 0x0000001804187291 */ /* 0x004fc6000f8ec03f */
[----:B------:R-:W-:Y:S01]  /*00b0*/  ULDC UR4, c[0x0][0x10] ;  /* 0x0000040000047ab9 */ /* 0x000fe20000000800 */
[----:B-1----:R-:W-:-:S03]  /*00c0*/  LOP3.LUT R6, R0, 0xff, RZ, 0xc0, !PT ;  /* 0x000000ff00067812 */ /* 0x002fc600078ec0ff */
[----:B------:R-:W1:Y:S01]  /*00d0*/  S2UR UR5, SR_CTAID.Z ;  /* 0x00000000000579c3 */ /* 0x000e620000002700 */
[----:B---3--:R-:W-:Y:S01]  /*00e0*/  VIADD R4, R4, 0xffffffff ;  /* 0xffffffff04047836 */ /* 0x008fe20000000000 */
[C---:B------:R-:W-:Y:S02]  /*00f0*/  ISETP.GE.U32.AND P0, PT, R6.reuse, 0x20, PT ;  /* 0x000000200600780c */ /* 0x040fe40003f06070 */
[C---:B------:R-:W-:Y:S02]  /*0100*/  ISETP.NE.U32.AND P2, PT, R6.reuse, RZ, PT ;  /* 0x000000ff0600720c */ /* 0x040fe40003f45070 */
[----:B------:R-:W-:Y:S02]  /*0110*/  LEA R12, R6, UR24, 0x2 ;  /* 0x00000018060c7c11 */ /* 0x000fe4000f8e10ff */
[----:B------:R-:W2:Y:S01]  /*0120*/  S2UR UR41, SR_CTAID.X ;  /* 0x00000000002979c3 */ /* 0x000ea20000002500 */
[----:B----4-:R-:W-:-:S06]  /*0130*/  VIADD R9, R13, 0xffffffff ;  /* 0xffffffff0d097836 */ /* 0x010fcc0000000000 */
[----:B------:R3:W-:Y:S01]  /*0140*/  @!P0 STS [R12], RZ ;  /* 0x000000ff0c008388 */ /* 0x0007e20000000800 */
[----:B------:R-:W-:-:S03]  /*0150*/  NOP ;  /* 0x0000000000007918 */ /* 0x000fc60000000000 */
[----:B------:R3:W-:Y:S01]  /*0160*/  @!P2 STS [UR24+0x24], R4 ;  /* 0x00002404ff00a988 */ /* 0x0007e20008000818 */
[----:B-1----:R-:W-:-:S03]  /*0170*/  UIMAD UR4, UR5, UR4, UR40 ;  /* 0x00000004050472a4 */ /* 0x002fc6000f8e0228 */
[----:B------:R3:W-:Y:S01]  /*0180*/  @!P2 STS [UR24+0x20], R9 ;  /* 0x00002009ff00a988 */ /* 0x0007e20008000818 */
[----:B--2---:R-:W-:-:S04]  /*0190*/  UIMAD UR4, UR4, UR6, UR41 ;  /* 0x00000006040472a4 */ /* 0x004fc8000f8e0229 */
[----:B------:R-:W-:-:S03]  /*01a0*/  UIMAD UR5, UR4, 0x180, URZ ;  /* 0x00000180040578a4 */ /* 0x000fc6000f8e023f */
[----:B------:R-:W-:Y:S01]  /*01b0*/  UMOV UR4, URZ ;  /* 0x0000003f00047c82 */ /* 0x000fe20008000000 */
[----:B------:R-:W-:-:S04]  /*01c0*/  UIADD3 UR26, UP0, UR5, UR30, URZ ;  /* 0x0000001e051a7290 */ /* 0x000fc8000ff1e03f */
[----:B------:R-:W-:Y:S01]  /*01d0*/  ULEA.HI.X.SX32 UR27, UR5, UR31, 0x1, UP0 ;  /* 0x0000001f051b7291 */ /* 0x000fe200080f0e3f */
[----:B---3--:R-:W-:Y:S11]  /*01e0*/  @P2 BRA `(.L_x_1) ;  /* 0x0000000000182947 */ /* 0x008ff60003800000 */
[----:B------:R-:W1:Y:S01]  /*01f0*/  LDS R2, [UR24+0x8] ;  /* 0x00000818ff027984 */ /* 0x000e620008000800 */
[----:B------:R-:W2:Y:S01]  /*0200*/  LDC.64 R10, c[0x0][0x210] ;  /* 0x00008400ff0a7b82 */ /* 0x000ea20000000a00 */
[----:B------:R-:W-:Y:S02]  /*0210*/  IMAD.MOV.U32 R3, RZ, RZ, 0x70 ;  /* 0x00000070ff037424 */ /* 0x000fe400078e00ff */
[----:B--2---:R2:W-:Y:S03]  /*0220*/  STS.64 [UR24], R10 ;  /* 0x0000000aff007988 */ /* 0x0045e60008000a18 */
[----:B-1----:R-:W-:-:S05]  /*0230*/  LOP3.LUT R2, R2, 0x10, R3, 0xd8, !PT ;  /* 0x0000001002027812 */ /* 0x002fca00078ed803 */
[----:B------:R2:W-:Y:S02]  /*0240*/  STS [UR24+0x8], R2 ;  /* 0x00000802ff007988 */ /* 0x0005e40008000818 */
.L_x_1:
[----:B------:R-:W-:Y:S05]  /*0250*/  BSYNC B0 ;  /* 0x0000000000007941 */ /* 0x000fea0003800000 */
.L_x_0:
[----:B------:R-:W-:Y:S04]  /*0260*/  BSSY B0, `(.L_x_2) ;  /* 0x000000a000007945 */ /* 0x000fe80003800000 */
[----:B------:R-:W-:Y:S05]  /*0270*/  @P2 BRA `(.L_x_3) ;  /* 0x0000000000202947 */ /* 0x000fea0003800000 */
[----:B--2---:R-:W1:Y:S01]  /*0280*/  LDS R2, [UR24+0x34] ;  /* 0x00003418ff027984 */ /* 0x004e620008000800 */
[----:B------:R-:W-:Y:S02]  /*0290*/  IMAD.MOV.U32 R3, RZ, RZ, 0x3f000000 ;  /* 0x3f000000ff037424 */ /* 0x000fe400078e00ff */
[----:B------:R-:W-:Y:S01]  /*02a0*/  @!P2 IMAD.MOV.U32 R5, RZ, RZ, 0xff ;  /* 0x000000ffff05a424 */ /* 0x000fe200078e00ff */
[----:B------:R-:W2:Y:S02]  /*02b0*/  @!P2 LDS R8, [UR24+0x38] ;  /* 0x00003818ff08a984 */ /* 0x000ea40008000800 */
[----:B-1----:R-:W-:Y:S02]  /*02c0*/  LOP3.LUT R2, R2, 0xff000000, R3, 0xb8, !PT ;  /* 0xff00000002027812 */ /* 0x002fe400078eb803 */
[----:B--2---:R-:W-:-:S03]  /*02d0*/  @!P2 LOP3.LUT R3, R8, 0xff, R5, 0xb8, !PT ;  /* 0x000000ff0803a812 */ /* 0x004fc600078eb805 */
[----:B------:R1:W-:Y:S04]  /*02e0*/  STS [UR24+0x34], R2 ;  /* 0x00003402ff007988 */ /* 0x0003e80008000818 */
[----:B------:R1:W-:Y:S02]  /*02f0*/  @!P2 STS [UR24+0x38], R3 ;  /* 0x00003803ff00a988 */ /* 0x0003e40008000818 */
.L_x_3:
[----:B------:R-:W-:Y:S05]  /*0300*/  BSYNC B0 ;  /* 0x0000000000007941 */ /* 0x000fea0003800000 */
.L_x_2:
[----:B------:R-:W-:Y:S04]  /*0310*/  BSSY B0, `(.L_x_4) ;  /* 0x000000e000007945 */ /* 0x000fe80003800000 */
[----:B------:R-:W-:Y:S05]  /*0320*/  @P2 BRA `(.L_x_5) ;  /* 0x0000000000302947 */ /* 0x000fea0003800000 */
[----:B-1----:R-:W1:Y:S01]  /*0330*/  LDS R3, [UR24+0x34] ;  /* 0x00003418ff037984 */ /* 0x002e620008000800 */
[----:B--2---:R-:W2:Y:S03]  /*0340*/  LDC.64 R10, c[0x0][0x238] ;  /* 0x00008e00ff0a7b82 */ /* 0x004ea60000000a00 */
[----:B------:R-:W3:Y:S01]  /*0350*/  LDS R2, [UR24+0x1c] ;  /* 0x00001c18ff027984 */ /* 0x000ee20008000800 */
[C---:B--2---:R-:W-:Y:S01]  /*0360*/  SHF.L.U64.HI R8, R10.reuse, 0x1, R11 ;  /* 0x000000010a087819 */ /* 0x044fe2000001020b */
[----:B------:R-:W-:-:S03]  /*0370*/  IMAD.SHL.U32 R5, R10, 0x2, RZ ;  /* 0x000000020a057824 */ /* 0x000fc600078e00ff */
[--C-:B------:R-:W-:Y:S02]  /*0380*/  SHF.R.U32.HI R7, RZ, 0x4, R8.reuse ;  /* 0x00000004ff077819 */ /* 0x100fe40000011608 */
[----:B------:R-:W-:-:S05]  /*0390*/  SHF.R.U64 R5, R5, 0x4, R8 ;  /* 0x0000000405057819 */ /* 0x000fca0000001208 */
[----:B------:R4:W-:Y:S01]  /*03a0*/  STS [UR24+0xc], R5 ;  /* 0x00000c05ff007988 */ /* 0x0009e20008000818 */
[----:B-1----:R-:W-:Y:S02]  /*03b0*/  LOP3.LUT R3, R3, 0x7, RZ, 0xb8, !PT ;  /* 0x0000000703037812 */ /* 0x002fe400078eb8ff */
[----:B---3--:R-:W-:-:S03]  /*03c0*/  LOP3.LUT R2, R2, 0xf, R7, 0xb8, !PT ;  /* 0x0000000f02027812 */ /* 0x008fc600078eb807 */
[----:B------:R4:W-:Y:S04]  /*03d0*/  STS [UR24+0x34], R3 ;  /* 0x00003403ff007988 */ /* 0x0009e80008000818 */
[----:B------:R4:W-:Y:S02]  /*03e0*/  STS [UR24+0x1c], R2 ;  /* 0x00001c02ff007988 */ /* 0x0009e40008000818 */
.L_x_5:
[----:B------:R-:W-:Y:S05]  /*03f0*/  BSYNC B0 ;  /* 0x0000000000007941 */ /* 0x000fea0003800000 */
.L_x_4:
[----:B------:R-:W-:Y:S04]  /*0400*/  BSSY B1, `(.L_x_6) ;  /* 0x000001a000017945 */ /* 0x000fe80003800000 */
[----:B------:R-:W-:Y:S04]  /*0410*/  BSSY B0, `(.L_x_7) ;  /* 0x0000015000007945 */ /* 0x000fe80003800000 */
[----:B------:R-:W-:Y:S05]  /*0420*/  @P2 BRA `(.L_x_8) ;  /* 0x0000000000202947 */ /* 0x000fea0003800000 */
[----:B-12-4-:R-:W1:Y:S02]  /*0430*/  LDS R2, [UR24+0x34] ;  /* 0x00003418ff027984 */ /* 0x016e640008000800 */
[----:B-1----:R-:W-:-:S05]  /*0440*/  LOP3.LUT R2, R2, 0x38, RZ, 0xb8, !PT ;  /* 0x0000003802027812 */ /* 0x002fca00078eb8ff */
[----:B------:R1:W-:Y:S01]  /*0450*/  STS [UR24+0x34], R2 ;  /* 0x00003402ff007988 */ /* 0x0003e20008000818 */
[----:B------:R-:W-:Y:S05]  /*0460*/  @P2 BRA `(.L_x_9) ;  /* 0x0000000000202947 */ /* 0x000fea0003800000 */
[----:B-1----:R-:W1:Y:S01]  /*0470*/  LDS R2, [UR24+0x8] ;  /* 0x00000818ff027984 */ /* 0x002e620008000800 */
[----:B------:R-:W-:-:S05]  /*0480*/  IMAD.MOV.U32 R3, RZ, RZ, 0x780 ;  /* 0x00000780ff037424 */ /* 0x000fca00078e00ff */
[----:B-1----:R-:W-:-:S05]  /*0490*/  LOP3.LUT R2, R2, 0x500, R3, 0xd8, !PT ;  /* 0x0000050002027812 */ /* 0x002fca00078ed803 */
[----:B------:R3:W-:Y:S02]  /*04a0*/  STS [UR24+0x8], R2 ;  /* 0x00000802ff007988 */ /* 0x0007e40008000818 */
.L_x_8:
[----:B------:R-:W-:Y:S05]  /*04b0*/  @P2 BRA `(.L_x_10) ;  /* 0x0000000000282947 */ /* 0x000fea0003800000 */
[----:B-1234-:R-:W1:Y:S02]  /*04c0*/  LDS R2, [UR24+0x8] ;  /* 0x00000818ff027984 */ /* 0x01ee640008000800 */
[----:B-1----:R-:W-:-:S05]  /*04d0*/  LOP3.LUT R2, R2, 0x1800, RZ, 0xb8, !PT ;  /* 0x0000180002027812 */ /* 0x002fca00078eb8ff */
[----:B------:R2:W-:Y:S02]  /*04e0*/  STS [UR24+0x8], R2 ;  /* 0x00000802ff007988 */ /* 0x0005e40008000818 */
.L_x_9:
[----:B------:R-:W-:Y:S05]  /*04f0*/  @P2 BREAK B0 ;  /* 0x0000000000002942 */ /* 0x000fea0003800000 */
[----:B------:R-:W-:Y:S05]  /*0500*/  @P2 BRA `(.L_x_11) ;  /* 0x0000000000242947 */ /* 0x000fea0003800000 */
[----:B------:R-:W3:Y:S01]  /*0510*/  LDS R3, [UR24+0x8] ;  /* 0x00000818ff037984 */ /* 0x000ee20008000800 */
[----:B-12---:R-:W-:-:S05]  /*0520*/  IMAD.MOV.U32 R2, RZ, RZ, 0x6000 ;  /* 0x00006000ff027424 */ /* 0x006fca00078e00ff */
[----:B---3--:R-:W-:-:S04]  /*0530*/  LOP3.LUT R2, R3, 0x6000, R2, 0xd8, !PT ;  /* 0x0000600003027812 */ /* 0x008fc800078ed802 */
[----:B------:R-:W-:-:S05]  /*0540*/  LOP3.LUT R2, R2, 0x400000, RZ, 0xb8, !PT ;  /* 0x0040000002027812 */ /* 0x000fca00078eb8ff */
[----:B------:R5:W-:Y:S02]  /*0550*/  STS [UR24+0x8], R2 ;  /* 0x00000802ff007988 */ /* 0x000be40008000818 */
.L_x_10:
[----:B------:R-:W-:Y:S05]  /*0560*/  BSYNC B0 ;  /* 0x0000000000007941 */ /* 0x000fea0003800000 */
.L_x_7:
[----:B-12345:R-:W1:Y:S02]  /*0570*/  @!P2 LDS R2, [UR24+0x8] ;  /* 0x00000818ff02a984 */ /* 0x03ee640008000800 */
[----:B-1----:R-:W-:-:S05]  /*0580*/  @!P2 LOP3.LUT R2, R2, 0x8000, RZ, 0xb8, !PT ;  /* 0x000080000202a812 */ /* 0x002fca00078eb8ff */
[----:B------:R3:W-:Y:S02]  /*0590*/  @!P2 STS [UR24+0x8], R2 ;  /* 0x00000802ff00a988 */ /* 0x0007e40008000818 */
.L_x_11:
[----:B------:R-:W-:Y:S05]  /*05a0*/  BSYNC B1 ;  /* 0x0000000000017941 */ /* 0x000fea0003800000 */
.L_x_6:
[----:B------:R-:W-:Y:S05]  /*05b0*/  WARPSYNC.ALL ;  /* 0x0000000000007948 */ /* 0x000fea0003800000 */
[----:B------:R-:W-:Y:S05]  /*05c0*/  @P0 BRA `(.L_x_12) ;  /* 0x0000000000280947 */ /* 0x000fea0003800000 */
[----:B-123--:R-:W1:Y:S01]  /*05d0*/  S2R R2, SR_LANEID ;  /* 0x0000000000027919 */ /* 0x00ee620000000000 */
[----:B------:R-:W-:Y:S05]  /*05e0*/  WARPSYNC.ALL ;  /* 0x0000000000007948 */ /* 0x000fea0003800000 */
[----:B-1----:R-:W-:-:S05]  /*05f0*/  IMAD.SHL.U32 R5, R2, 0x4, RZ ;  /* 0x0000000402057824 */ /* 0x002fca00078e00ff */
[----:B------:R-:W1:Y:S01]  /*0600*/  LDS R7, [R5+UR24] ;  /* 0x0000001805077984 */ /* 0x000e620008000800 */
[----:B------:R-:W-:-:S05]  /*0610*/  IADD3 R2, P1, R5, UR26, RZ ;  /* 0x0000001a05027c10 */ /* 0x000fca000ff3e0ff */
[----:B------:R-:W-:-:S05]  /*0620*/  IMAD.X R3, RZ, RZ, UR27, P1 ;  /* 0x0000001bff037e24 */ /* 0x000fca00088e06ff */
[----:B-1----:R4:W5:Y:S01]  /*0630*/  ATOMG.E.EXCH.STRONG.GPU PT, RZ, [R2], R7 ;  /* 0x0000000702ff73a8 */ /* 0x00296200041ee100 */
[----:B------:R-:W-:-:S04]  /*0640*/  DEPBAR {5,4,3,2,1,0} ;  /* 0x0000003f0000791a */ /* 0x000fc80000000000 */
[----:B------:R4:W-:Y:S01]  /*0650*/  UTMACCTL.IV [UR26] ;  /* 0x000000001a0079b9 */ /* 0x0009e20008000000 */
[----:B------:R-:W-:Y:S01]  /*0660*/  NOP ;  /* 0x0000000000007918 */ /* 0x000fe20000000000 */
.L_x_12:
[----:B------:R-:W-:Y:S05]  /*0670*/  @P0 BRA `(.L_x_13) ;  /* 0x00000000000c0947 */ /* 0x000fea0003800000 */
[----:B------:R0:W-:Y:S01]  /*0680*/  UTMACMDFLUSH ;  /* 0x00000000000079b7 */ /* 0x0001e20000000000 */
[----:B------:R-:W-:Y:S05]  /*0690*/  @P0 BRA `(.L_x_13) ;  /* 0x0000000000040947 */ /* 0x000fea0003800000 */
[----:B------:R-:W-:-:S04]  /*06a0*/  DEPBAR.LE SB0, 0x0 ;  /* 0x000080000000791a */ /* 0x000fc80000000000 */
.L_x_13:
[----:B------:R-:W-:Y:S05]  /*06b0*/  WARPSYNC.ALL ;  /* 0x0000000000007948 */ /* 0x000fea0003800000 */
[----:B-----5:R-:W-:Y:S06]  /*06c0*/  BAR.SYNC.DEFER_BLOCKING 0x0 ;  /* 0x0000000000007b1d */ /* 0x020fec0000010000 */
[----:B------:R-:W-:Y:S02]  /*06d0*/  BSSY B1, `(.L_x_14) ;  /* 0x000000b000017945 */ /* 0x000fe40003800000 */
[----:B------:R-:W-:Y:S06]  /*06e0*/  BAR.SYNC.DEFER_BLOCKING 0x0 ;  /* 0x0000000000007b1d */ /* 0x000fec0000010000 */
[----:B------:R5:W-:Y:S01]  /*06f0*/  @!P0 STS [R12], RZ ;  /* 0x000000ff0c008388 */ /* 0x000be20000000800 */
[----:B------:R-:W-:Y:S01]  /*0700*/  NOP ;  /* 0x0000000000007918 */ /* 0x000fe20000000000 */
[----:B------:R-:W-:Y:S05]  /*0710*/  @P2 BRA `(.L_x_15) ;  /* 0x0000000000182947 */ /* 0x000fea0003800000 */
[----:B-1234-:R-:W1:Y:S01]  /*0720*/  LDS R2, [UR24+0x8] ;  /* 0x00000818ff027984 */ /* 0x01ee620008000800 */
[----:B------:R-:W2:Y:S01]  /*0730*/  LDC.64 R10, c[0x0][0x218] ;  /* 0x00008600ff0a7b82 */ /* 0x000ea20000000a00 */
[----:B------:R-:W-:Y:S02]  /*0740*/  IMAD.MOV.U32 R3, RZ, RZ, 0x70 ;  /* 0x00000070ff037424 */ /* 0x000fe400078e00ff */
[----:B--2---:R2:W-:Y:S03]  /*0750*/  STS.64 [UR24], R10 ;  /* 0x0000000aff007988 */ /* 0x0045e60008000a18 */
[----:B-1----:R-:W-:-:S05]  /*0760*/  LOP3.LUT R2, R2, 0x10, R3, 0xd8, !PT ;  /* 0x0000001002027812 */ /* 0x002fca00078ed803 */
[----:B------:R2:W-:Y:S02]  /*0770*/  STS [UR24+0x8], R2 ;  /* 0x00000802ff007988 */ /* 0x0005e40008000818 */
.L_x_15:
[----:B----4-:R-:W-:Y:S05]  /*0780*/  BSYNC B1 ;  /* 0x0000000000017941 */ /* 0x010fea0003800000 */
.L_x_14:
[----:B------:R-:W-:Y:S04]  /*0790*/  BSSY B2, `(.L_x_16) ;  /* 0x000000f000027945 */ /* 0x000fe80003800000 */
[----:B------:R-:W-:Y:S04]  /*07a0*/  BSSY B1, `(.L_x_17) ;  /* 0x000000c000017945 */ /* 0x000fe80003800000 */
[----:B------:R-:W-:Y:S05]  /*07b0*/  @P2 BRA `(.L_x_18) ;  /* 0x0000000000282947 */ /* 0x000fea0003800000 */
[----:B-123--:R-:W1:Y:S01]  /*07c0*/  LDS R2, [UR24+0x34] ;  /* 0x00003418ff027984 */ /* 0x00ee620008000800 */
[----:B------:R-:W-:Y:S01]  /*07d0*/  IMAD.MOV.U32 R3, RZ, RZ, 0x3f000000 ;  /* 0x3f000000ff037424 */ /* 0x000fe200078e00ff */
[----:B------:R-:W-:Y:S05]  /*07e0*/  @P2 BREAK B1 ;  /* 0x0000000000012942 */ /* 0x000fea0003800000 */
[----:B-1----:R-:W-:-:S05]  /*07f0*/  LOP3.LUT R2, R2, 0xff000000, R3, 0xb8, !PT ;  /* 0xff00000002027812 */ /* 0x002fca00078eb803 */
[----:B------:R1:W-:Y:S01]  /*0800*/  STS [UR24+0x34], R2 ;  /* 0x00003402ff007988 */ /* 0x0003e20008000818 */
[----:B------:R-:W-:Y:S05]  /*0810*/  @P2 BRA `(.L_x_19) ;  /* 0x0000000000182947 */ /* 0x000fea0003800000 */
[----:B------:R-:W2:Y:S01]  /*0820*/  LDS R3, [UR24+0x38] ;  /* 0x00003818ff037984 */ /* 0x000ea20008000800 */
[----:B-1----:R-:W-:-:S05]  /*0830*/  IMAD.MOV.U32 R2, RZ, RZ, 0x7f ;  /* 0x0000007fff027424 */ /* 0x002fca00078e00ff */
[----:B--2---:R-:W-:-:S05]  /*0840*/  LOP3.LUT R2, R3, 0xff, R2, 0xb8, !PT ;  /* 0x000000ff03027812 */ /* 0x004fca00078eb802 */
[----:B------:R4:W-:Y:S02]  /*0850*/  STS [UR24+0x38], R2 ;  /* 0x00003802ff007988 */ /* 0x0009e40008000818 */
.L_x_18:
[----:B------:R-:W-:Y:S05]  /*0860*/  BSYNC B1 ;  /* 0x0000000000017941 */ /* 0x000fea0003800000 */
.L_x_17:
[----:B------:R1:W-:Y:S02]  /*0870*/  @!P2 STS [UR24+0x20], R9 ;  /* 0x00002009ff00a988 */ /* 0x0003e40008000818 */
.L_x_19:
[----:B------:R-:W-:Y:S05]  /*0880*/  BSYNC B2 ;  /* 0x0000000000027941 */ /* 0x000fea0003800000 */
.L_x_16:
[----:B------:R-:W-:Y:S05]  /*0890*/  WARPSYNC.ALL ;  /* 0x0000000000007948 */ /* 0x000fea0003800000 */
[----:B------:R-:W2:Y:S01]  /*08a0*/  LDC R5, c[0x0][0x22c] ;  /* 0x00008b00ff057b82 */ /* 0x000ea20000000800 */
[----:B------:R-:W-:Y:S01]  /*08b0*/  BSSY B2, `(.L_x_20) ;  /* 0x0000010000027945 */ /* 0x000fe20003800000 */
[----:B--2---:R-:W-:-:S05]  /*08c0*/  VIADD R5, R5, 0xffffffff ;  /* 0xffffffff05057836 */ /* 0x004fca0000000000 */
[----:B------:R2:W-:Y:S01]  /*08d0*/  @!P2 STS [UR24+0x24], R5 ;  /* 0x00002405ff00a988 */ /* 0x0005e20008000818 */
[----:B------:R-:W-:Y:S05]  /*08e0*/  @P2 BRA `(.L_x_21) ;  /* 0x0000000000302947 */ /* 0x000fea0003800000 */
[----:B------:R-:W2:Y:S01]  /*08f0*/  LDS R3, [UR24+0x34] ;  /* 0x00003418ff037984 */ /* 0x000ea20008000800 */
[----:B------:R-:W2:Y:S03]  /*0900*/  LDC.64 R10, c[0x0][0x240] ;  /* 0x00009000ff0a7b82 */ /* 0x000ea60000000a00 */
[----:B-1-34-:R-:W1:Y:S01]  /*0910*/  LDS R2, [UR24+0x1c] ;  /* 0x00001c18ff027984 */ /* 0x01ae620008000800 */
[C---:B--2---:R-:W-:Y:S01]  /*0920*/  SHF.L.U64.HI R8, R10.reuse, 0x1, R11 ;  /* 0x000000010a087819 */ /* 0x044fe2000001020b */
[----:B------:R-:W-:-:S03]  /*0930*/  IMAD.SHL.U32 R7, R10, 0x2, RZ ;  /* 0x000000020a077824 */ /* 0x000fc600078e00ff */
[--C-:B------:R-:W-:Y:S02]  /*0940*/  SHF.R.U32.HI R9, RZ, 0x4, R8.reuse ;  /* 0x00000004ff097819 */ /* 0x100fe40000011608 */
[----:B------:R-:W-:-:S05]  /*0950*/  SHF.R.U64 R7, R7, 0x4, R8 ;  /* 0x0000000407077819 */ /* 0x000fca0000001208 */
[----:B------:R2:W-:Y:S01]  /*0960*/  STS [UR24+0xc], R7 ;  /* 0x00000c07ff007988 */ /* 0x0005e20008000818 */
[----:B------:R-:W-:Y:S02]  /*0970*/  LOP3.LUT R3, R3, 0x7, RZ, 0xb8, !PT ;  /* 0x0000000703037812 */ /* 0x000fe400078eb8ff */
[----:B-1----:R-:W-:-:S03]  /*0980*/  LOP3.LUT R2, R2, 0xf, R9, 0xb8, !PT ;  /* 0x0000000f02027812 */ /* 0x002fc600078eb809 */
[----:B------:R2:W-:Y:S04]  /*0990*/  STS [UR24+0x34], R3 ;  /* 0x00003403ff007988 */ /* 0x0005e80008000818 */
[----:B------:R2:W-:Y:S02]  /*09a0*/  STS [UR24+0x1c], R2 ;  /* 0x00001c02ff007988 */ /* 0x0005e40008000818 */
.L_x_21:
[----:B------:R-:W-:Y:S05]  /*09b0*/  BSYNC B2 ;  /* 0x0000000000027941 */ /* 0x000fea0003800000 */
.L_x_20:
[----:B------:R-:W-:Y:S04]  /*09c0*/  BSSY B3, `(.L_x_22) ;  /* 0x000001a000037945 */ /* 0x000fe80003800000 */
[----:B------:R-:W-:Y:S04]  /*09d0*/  BSSY B2, `(.L_x_23) ;  /* 0x0000015000027945 */ /* 0x000fe80003800000 */
[----:B------:R-:W-:Y:S05]  /*09e0*/  @P2 BRA `(.L_x_24) ;  /* 0x0000000000202947 */ /* 0x000fea0003800000 */
[----:B-1234-:R-:W1:Y:S02]  /*09f0*/  LDS R2, [UR24+0x34] ;  /* 0x00003418ff027984 */ /* 0x01ee640008000800 */
[----:B-1----:R-:W-:-:S05]  /*0a00*/  LOP3.LUT R2, R2, 0x38, RZ, 0xb8, !PT ;  /* 0x0000003802027812 */ /* 0x002fca00078eb8ff */
[----:B------:R1:W-:Y:S01]  /*0a10*/  STS [UR24+0x34], R2 ;  /* 0x00003402ff007988 */ /* 0x0003e20008000818 */
[----:B------:R-:W-:Y:S05]  /*0a20*/  @P2 BRA `(.L_x_25) ;  /* 0x0000000000202947 */ /* 0x000fea0003800000 */
[----:B-1----:R-:W1:Y:S01]  /*0a30*/  LDS R2, [UR24+0x8] ;  /* 0x00000818ff027984 */ /* 0x002e620008000800 */
[----:B------:R-:W-:-:S05]  /*0a40*/  IMAD.MOV.U32 R3, RZ, RZ, 0x780 ;  /* 0x00000780ff037424 */ /* 0x000fca00078e00ff */
[----:B-1----:R-:W-:-:S05]  /*0a50*/  LOP3.LUT R2, R2, 0x500, R3, 0xd8, !PT ;  /* 0x0000050002027812 */ /* 0x002fca00078ed803 */
[----:B------:R1:W-:Y:S02]  /*0a60*/  STS [UR24+0x8], R2 ;  /* 0x00000802ff007988 */ /* 0x0003e40008000818 */
.L_x_24:
[----:B------:R-:W-:Y:S05]  /*0a70*/  @P2 BRA `(.L_x_26) ;  /* 0x0000000000282947 */ /* 0x000fea0003800000 */
[----:B-1234-:R-:W1:Y:S02]  /*0a80*/  LDS R2, [UR24+0x8] ;  /* 0x00000818ff027984 */ /* 0x01ee640008000800 */
[----:B-1----:R-:W-:-:S05]  /*0a90*/  LOP3.LUT R2, R2, 0x1800, RZ, 0xb8, !PT ;  /* 0x0000180002027812 */ /* 0x002fca00078eb8ff */
[----:B------:R2:W-:Y:S02]  /*0aa0*/  STS [UR24+0x8], R2 ;  /* 0x00000802ff007988 */ /* 0x0005e40008000818 */
.L_x_25:
[----:B------:R-:W-:Y:S05]  /*0ab0*/  @P2 BREAK B2 ;  /* 0x0000000000022942 */ /* 0x000fea0003800000 */
[----:B------:R-:W-:Y:S05]  /*0ac0*/  @P2 BRA `(.L_x_27) ;  /* 0x0000000000242947 */ /* 0x000fea0003800000 */
[----:B-12---:R-:W1:Y:S01]  /*0ad0*/  LDS R2, [UR24+0x8] ;  /* 0x00000818ff027984 */ /* 0x006e620008000800 */
[----:B------:R-:W-:-:S05]  /*0ae0*/  IMAD.MOV.U32 R3, RZ, RZ, 0x6000 ;  /* 0x00006000ff037424 */ /* 0x000fca00078e00ff */
[----:B-1----:R-:W-:-:S04]  /*0af0*/  LOP3.LUT R2, R2, 0x6000, R3, 0xd8, !PT ;  /* 0x0000600002027812 */ /* 0x002fc800078ed803 */
[----:B------:R-:W-:-:S05]  /*0b00*/  LOP3.LUT R2, R2, 0x400000, RZ, 0xb8, !PT ;  /* 0x0040000002027812 */ /* 0x000fca00078eb8ff */
[----:B------:R1:W-:Y:S02]  /*0b10*/  STS [UR24+0x8], R2 ;  /* 0x00000802ff007988 */ /* 0x0003e40008000818 */
.L_x_26:
[----:B------:R-:W-:Y:S05]  /*0b20*/  BSYNC B2 ;  /* 0x0000000000027941 */ /* 0x000fea0003800000 */
.L_x_23:
[----:B-1234-:R-:W1:Y:S02]  /*0b30*/  @!P2 LDS R2, [UR24+0x8] ;  /* 0x00000818ff02a984 */ /* 0x01ee640008000800 */
[----:B-1----:R-:W-:-:S05]  /*0b40*/  @!P2 LOP3.LUT R2, R2, 0x8000, RZ, 0xb8, !PT ;  /* 0x000080000202a812 */ /* 0x002fca00078eb8ff */
[----:B------:R3:W-:Y:S02]  /*0b50*/  @!P2 STS [UR24+0x8], R2 ;  /* 0x00000802ff00a988 */ /* 0x0007e40008000818 */
.L_x_27:
[----:B------:R-:W-:Y:S05]  /*0b60*/  BSYNC B3 ;  /* 0x0000000000037941 */ /* 0x000fea0003800000 */
.L_x_22:
[----:B------:R-:W-:Y:S05]  /*0b70*/  WARPSYNC.ALL ;  /* 0x0000000000007948 */ /* 0x000fea0003800000 */
[----:B------:R-:W-:-:S04]  /*0b80*/  UIADD3 UR29, UR5, 0x80, URZ ;  /* 0x00000080051d7890 */ /* 0x000fc8000fffe03f */
[----:B------:R-:W-:-:S04]  /*0b90*/  UIADD3 UR28, UP0, UR29, UR30, URZ ;  /* 0x0000001e1d1c7290 */ /* 0x000fc8000ff1e03f */
[----:B------:R-:W-:Y:S01]  /*0ba0*/  ULEA.HI.X.SX32 UR29, UR29, UR31, 0x1, UP0 ;  /* 0x0000001f1d1d7291 */ /* 0x000fe200080f0e3f */
[----:B------:R-:W-:Y:S11]  /*0bb0*/  @P0 BRA `(.L_x_28) ;  /* 0x0000000000280947 */ /* 0x000ff60003800000 */
[----:B-123--:R-:W1:Y:S01]  /*0bc0*/  S2R R2, SR_LANEID ;  /* 0x0000000000027919 */ /* 0x00ee620000000000 */
[----:B------:R-:W-:Y:S05]  /*0bd0*/  WARPSYNC.ALL ;  /* 0x0000000000007948 */ /* 0x000fea0003800000 */
[----:B-1----:R-:W-:-:S05]  /*0be0*/  IMAD.SHL.U32 R8, R2, 0x4, RZ ;  /* 0x0000000402087824 */ /* 0x002fca00078e00ff */
[----:B------:R-:W1:Y:S01]  /*0bf0*/  LDS R7, [R8+UR24] ;  /* 0x0000001808077984 */ /* 0x000e620008000800 */
[----:B------:R-:W-:-:S05]  /*0c00*/  IADD3 R2, P1, R8, UR28, RZ ;  /* 0x0000001c08027c10 */ /* 0x000fca000ff3e0ff */
[----:B------:R-:W-:-:S05]  /*0c10*/  IMAD.X R3, RZ, RZ, UR29, P1 ;  /* 0x0000001dff037e24 */ /* 0x000fca00088e06ff */
[----:B-1----:R4:W2:Y:S01]  /*0c20*/  ATOMG.E.EXCH.STRONG.GPU PT, RZ, [R2], R7 ;  /* 0x0000000702ff73a8 */ /* 0x0028a200041ee100 */
[----:B------:R-:W-:-:S04]  /*0c30*/  DEPBAR {5,4,3,2,1,0} ;  /* 0x0000003f0000791a */ /* 0x000fc80000000000 */
[----:B------:R4:W-:Y:S01]  /*0c40*/  UTMACCTL.IV [UR28] ;  /* 0x000000001c0079b9 */ /* 0x0009e20008000000 */
[----:B------:R-:W-:Y:S01]  /*0c50*/  NOP ;  /* 0x0000000000007918 */ /* 0x000fe20000000000 */
.L_x_28:
[----:B------:R-:W-:Y:S05]  /*0c60*/  @P0 BRA `(.L_x_29) ;  /* 0x00000000000c0947 */ /* 0x000fea0003800000 */
[----:B------:R0:W-:Y:S01]  /*0c70*/  UTMACMDFLUSH ;  /* 0x00000000000079b7 */ /* 0x0001e20000000000 */
[----:B------:R-:W-:Y:S05]  /*0c80*/  @P0 BRA `(.L_x_29) ;  /* 0x0000000000040947 */ /* 0x000fea0003800000 */
[----:B------:R-:W-:-:S04]  /*0c90*/  DEPBAR.LE SB0, 0x0 ;  /* 0x000080000000791a */ /* 0x000fc80000000000 */
.L_x_29:
[----:B------:R-:W-:Y:S05]  /*0ca0*/  WARPSYNC.ALL ;  /* 0x0000000000007948 */ /* 0x000fea0003800000 */
[----:B--2---:R-:W-:Y:S06]  /*0cb0*/  BAR.SYNC.DEFER_BLOCKING 0x0 ;  /* 0x0000000000007b1d */ /* 0x004fec0000010000 */
[----:B------:R-:W-:Y:S02]  /*0cc0*/  BSSY B3, `(.L_x_30) ;  /* 0x000000b000037945 */ /* 0x000fe40003800000 */
[----:B------:R-:W-:Y:S06]  /*0cd0*/  BAR.SYNC.DEFER_BLOCKING 0x0 ;  /* 0x0000000000007b1d */ /* 0x000fec0000010000 */
[----:B------:R2:W-:Y:S01]  /*0ce0*/  @!P0 STS [R12], RZ ;  /* 0x000000ff0c008388 */ /* 0x0005e20000000800 */
[----:B------:R-:W-:Y:S01]  /*0cf0*/  NOP ;  /* 0x0000000000007918 */ /* 0x000fe20000000000 */
[----:B------:R-:W-:Y:S05]  /*0d00*/  @P2 BRA `(.L_x_31) ;  /* 0x0000000000182947 */ /* 0x000fea0003800000 */
[----:B-1-34-:R-:W1:Y:S01]  /*0d10*/  LDS R2, [UR24+0x8] ;  /* 0x00000818ff027984 */ /* 0x01ae620008000800 */
[----:B------:R-:W3:Y:S01]  /*0d20*/  LDC.64 R8, c[0x0][0x220] ;  /* 0x00008800ff087b82 */ /* 0x000ee20000000a00 */
[----:B------:R-:W-:Y:S02]  /*0d30*/  IMAD.MOV.U32 R3, RZ, RZ, 0x70 ;  /* 0x00000070ff037424 */ /* 0x000fe400078e00ff */
[----:B---3--:R3:W-:Y:S03]  /*0d40*/  STS.64 [UR24], R8 ;  /* 0x00000008ff007988 */ /* 0x0087e60008000a18 */
[----:B-1----:R-:W-:-:S05]  /*0d50*/  LOP3.LUT R2, R2, 0x10, R3, 0xd8, !PT ;  /* 0x0000001002027812 */ /* 0x002fca00078ed803 */
[----:B------:R3:W-:Y:S02]  /*0d60*/  STS [UR24+0x8], R2 ;  /* 0x00000802ff007988 */ /* 0x0007e40008000818 */
.L_x_31:
[----:B----4-:R-:W-:Y:S05]  /*0d70*/  BSYNC B3 ;  /* 0x0000000000037941 */ /* 0x010fea0003800000 */
.L_x_30:
[----:B------:R-:W-:Y:S04]  /*0d80*/  BSSY B4, `(.L_x_32) ;  /* 0x0000011000047945 */ /* 0x000fe80003800000 */
[----:B------:R-:W-:Y:S04]  /*0d90*/  BSSY B3, `(.L_x_33) ;  /* 0x000000e000037945 */ /* 0x000fe80003800000 */
[----:B------:R-:W-:Y:S05]  /*0da0*/  @P2 BRA `(.L_x_34) ;  /* 0x0000000000242947 */ /* 0x000fea0003800000 */
[----:B-1-3--:R-:W1:Y:S01]  /*0db0*/  LDS R2, [UR24+0x34] ;  /* 0x00003418ff027984 */ /* 0x00ae620008000800 */
[----:B------:R-:W-:-:S05]  /*0dc0*/  IMAD.MOV.U32 R3, RZ, RZ, 0x3f000000 ;  /* 0x3f000000ff037424 */ /* 0x000fca00078e00ff */
[----:B-1----:R-:W-:-:S05]  /*0dd0*/  LOP3.LUT R2, R2, 0xff000000, R3, 0xb8, !PT ;  /* 0xff00000002027812 */ /* 0x002fca00078eb803 */
[----:B------:R1:W-:Y:S01]  /*0de0*/  STS [UR24+0x34], R2 ;  /* 0x00003402ff007988 */ /* 0x0003e20008000818 */
[----:B------:R-:W-:Y:S05]  /*0df0*/  @P2 BRA `(.L_x_35) ;  /* 0x00000000001c2947 */ /* 0x000fea0003800000 */
[----:B-1----:R-:W1:Y:S01]  /*0e00*/  LDS R2, [UR24+0x38] ;  /* 0x00003818ff027984 */ /* 0x002e620008000800 */
[----:B------:R-:W-:-:S05]  /*0e10*/  IMAD.MOV.U32 R3, RZ, RZ, 0xff ;  /* 0x000000ffff037424 */ /* 0x000fca00078e00ff */
[----:B-1----:R-:W-:-:S05]  /*0e20*/  LOP3.LUT R2, R2, 0xff, R3, 0xb8, !PT ;  /* 0x000000ff02027812 */ /* 0x002fca00078eb803 */
[----:B------:R4:W-:Y:S02]  /*0e30*/  STS [UR24+0x38], R2 ;  /* 0x00003802ff007988 */ /* 0x0009e40008000818 */
.L_x_34:
[----:B------:R-:W-:Y:S05]  /*0e40*/  @P2 BREAK B3 ;  /* 0x0000000000032942 */ /* 0x000fea0003800000 */
[----:B------:R-:W-:Y:S05]  /*0e50*/  @P2 BRA `(.L_x_36) ;  /* 0x00000000000c2947 */ /* 0x000fea0003800000 */
[----:B------:R1:W-:Y:S02]  /*0e60*/  STS [UR24+0x20], R5 ;  /* 0x00002005ff007988 */ /* 0x0003e40008000818 */
.L_x_35:
[----:B------:R-:W-:Y:S05]  /*0e70*/  BSYNC B3 ;  /* 0x0000000000037941 */ /* 0x000fea0003800000 */
.L_x_33:
[----:B------:R1:W-:Y:S02]  /*0e80*/  @!P2 STS [UR24+0x24], R4 ;  /* 0x00002404ff00a988 */ /* 0x0003e40008000818 */
.L_x_36:
[----:B------:R-:W-:Y:S05]  /*0e90*/  BSYNC B4 ;  /* 0x0000000000047941 */ /* 0x000fea0003800000 */
.L_x_32:
[----:B------:R-:W-:Y:S05]  /*0ea0*/  WARPSYNC.ALL ;  /* 0x0000000000007948 */ /* 0x000fea0003800000 */
[----:B------:R-:W-:Y:S04]  /*0eb0*/  BSSY B4, `(.L_x_37) ;  /* 0x000000e000047945 */ /* 0x000fe80003800000 */
[----:B------:R-:W-:Y:S05]  /*0ec0*/  @P2 BRA `(.L_x_38) ;  /* 0x0000000000302947 */ /* 0x000fea0003800000 */
[----:B------:R-:W5:Y:S01]  /*0ed0*/  LDS R3, [UR24+0x34] ;  /* 0x00003418ff037984 */ /* 0x000f620008000800 */
[----:B-1----:R-:W1:Y:S03]  /*0ee0*/  LDC.64 R4, c[0x0][0x248] ;  /* 0x00009200ff047b82 */ /* 0x002e660000000a00 */
[----:B---34-:R-:W3:Y:S01]  /*0ef0*/  LDS R2, [UR24+0x1c] ;  /* 0x00001c18ff027984 */ /* 0x018ee20008000800 */
[C---:B-1----:R-:W-:Y:S01]  /*0f00*/  SHF.L.U64.HI R5, R4.reuse, 0x1, R5 ;  /* 0x0000000104057819 */ /* 0x042fe20000010205 */
[----:B------:R-:W-:-:S03]  /*0f10*/  IMAD.SHL.U32 R4, R4, 0x2, RZ ;  /* 0x0000000204047824 */ /* 0x000fc600078e00ff */
[--C-:B------:R-:W-:Y:S02]  /*0f20*/  SHF.R.U32.HI R7, RZ, 0x4, R5.reuse ;  /* 0x00000004ff077819 */ /* 0x100fe40000011605 */
[----:B------:R-:W-:-:S05]  /*0f30*/  SHF.R.U64 R4, R4, 0x4, R5 ;  /* 0x0000000404047819 */ /* 0x000fca0000001205 */
[----:B------:R1:W-:Y:S01]  /*0f40*/  STS [UR24+0xc], R4 ;  /* 0x00000c04ff007988 */ /* 0x0003e20008000818 */
[----:B-----5:R-:W-:Y:S02]  /*0f50*/  LOP3.LUT R3, R3, 0x7, RZ, 0xb8, !PT ;  /* 0x0000000703037812 */ /* 0x020fe400078eb8ff */
[----:B---3--:R-:W-:-:S03]  /*0f60*/  LOP3.LUT R2, R2, 0xf, R7, 0xb8, !PT ;  /* 0x0000000f02027812 */ /* 0x008fc600078eb807 */
[----:B------:R1:W-:Y:S04]  /*0f70*/  STS [UR24+0x34], R3 ;  /* 0x00003403ff007988 */ /* 0x0003e80008000818 */
[----:B------:R1:W-:Y:S02]  /*0f80*/  STS [UR24+0x1c], R2 ;  /* 0x00001c02ff007988 */ /* 0x0003e40008000818 */
.L_x_38:
[----:B------:R-:W-:Y:S05]  /*0f90*/  BSYNC B4 ;  /* 0x0000000000047941 */ /* 0x000fea0003800000 */
.L_x_37:
        /* <DEDUP_REMOVED lines=11> */
.L_x_41:
[----:B------:R-:W-:Y:S05]  /*1050*/  @P2 BRA `(.L_x_43) ;  /* 0x0000000000282947 */ /* 0x000fea0003800000 */
[----:B-1-34-:R-:W1:Y:S02]  /*1060*/  LDS R2, [UR24+0x8] ;  /* 0x00000818ff027984 */ /* 0x01ae640008000800 */
[----:B-1----:R-:W-:-:S05]  /*1070*/  LOP3.LUT R2, R2, 0x1800, RZ, 0xb8, !PT ;  /* 0x0000180002027812 */ /* 0x002fca00078eb8ff */
[----:B------:R3:W-:Y:S02]  /*1080*/  STS [UR24+0x8], R2 ;  /* 0x00000802ff007988 */ /* 0x0007e40008000818 */
.L_x_42:
[----:B------:R-:W-:Y:S05]  /*1090*/  @P2 BREAK B5 ;  /* 0x0000000000052942 */ /* 0x000fea0003800000 */
[----:B------:R-:W-:Y:S05]  /*10a0*/  @P2 BRA `(.L_x_44) ;  /* 0x0000000000242947 */ /* 0x000fea0003800000 */
[----:B-1-3--:R-:W1:Y:S01]  /*10b0*/  LDS R2, [UR24+0x8] ;  /* 0x00000818ff027984 */ /* 0x00ae620008000800 */
[----:B------:R-:W-:-:S05]  /*10c0*/  IMAD.MOV.U32 R3, RZ, RZ, 0x6000 ;  /* 0x00006000ff037424 */ /* 0x000fca00078e00ff */
[----:B-1----:R-:W-:-:S04]  /*10d0*/  LOP3.LUT R2, R2, 0x6000, R3, 0xd8, !PT ;  /* 0x0000600002027812 */ /* 0x002fc800078ed803 */
[----:B------:R-:W-:-:S05]  /*10e0*/  LOP3.LUT R2, R2, 0x400000, RZ, 0xb8, !PT ;  /* 0x0040000002027812 */ /* 0x000fca00078eb8ff */
[----:B------:R1:W-:Y:S02]  /*10f0*/  STS [UR24+0x8], R2 ;  /* 0x00000802ff007988 */ /* 0x0003e40008000818 */
.L_x_43:
[----:B------:R-:W-:Y:S05]  /*1100*/  BSYNC B5 ;  /* 0x0000000000057941 */ /* 0x000fea0003800000 */
.L_x_40:
[----:B-1-34-:R-:W1:Y:S02]  /*1110*/  @!P2 LDS R2, [UR24+0x8] ;  /* 0x00000818ff02a984 */ /* 0x01ae640008000800 */
[----:B-1----:R-:W-:-:S05]  /*1120*/  @!P2 LOP3.LUT R2, R2, 0x8000, RZ, 0xb8, !PT ;  /* 0x000080000202a812 */ /* 0x002fca00078eb8ff */
[----:B------:R4:W-:Y:S02]  /*1130*/  @!P2 STS [UR24+0x8], R2 ;  /* 0x00000802ff00a988 */ /* 0x0009e40008000818 */
.L_x_44:
[----:B------:R-:W-:Y:S05]  /*1140*/  BSYNC B4 ;  /* 0x0000000000047941 */ /* 0x000fea0003800000 */
.L_x_39:
[----:B------:R-:W-:Y:S05]  /*1150*/  WARPSYNC.ALL ;  /* 0x0000000000007948 */ /* 0x000fea0003800000 */
[----:B------:R-:W-:Y:S01]  /*1160*/  UIADD3 UR5, UR5, 0x100, URZ ;  /* 0x0000010005057890 */ /* 0x000fe2000fffe03f */
[----:B------:R-:W-:Y:S01]  /*1170*/  ISETP.GE.AND P1, PT, R13, 0x1, PT ;  /* 0x000000010d00780c */ /* 0x000fe20003f26270 */
[----:B------:R-:W-:Y:S01]  /*1180*/  IMAD.MOV.U32 R88, RZ, RZ, RZ ;  /* 0x000000ffff587224 */ /* 0x000fe200078e00ff */
[----:B------:R-:W-:Y:S01]  /*1190*/  SHF.R.U32.HI R7, RZ, 0x5, R0 ;  /* 0x00000005ff077819 */ /* 0x000fe20000011600 */
[----:B------:R-:W-:-:S04]  /*11a0*/  UIADD3 UR30, UP0, UR5, UR30, URZ ;  /* 0x0000001e051e7290 */ /* 0x000fc8000ff1e03f */
[----:B------:R-:W-:Y:S01]  /*11b0*/  ULEA.HI.X.SX32 UR31, UR5, UR31, 0x1, UP0 ;  /* 0x0000001f051f7291 */ /* 0x000fe200080f0e3f */
[----:B------:R-:W-:Y:S11]  /*11c0*/  @P0 BRA `(.L_x_45) ;  /* 0x0000000000280947 */ /* 0x000ff60003800000 */
[----:B-1-34-:R-:W1:Y:S01]  /*11d0*/  S2R R2, SR_LANEID ;  /* 0x0000000000027919 */ /* 0x01ae620000000000 */
[----:B------:R-:W-:Y:S05]  /*11e0*/  WARPSYNC.ALL ;  /* 0x0000000000007948 */ /* 0x000fea0003800000 */
[----:B-1----:R-:W-:-:S05]  /*11f0*/  IMAD.SHL.U32 R4, R2, 0x4, RZ ;  /* 0x0000000402047824 */ /* 0x002fca00078e00ff */
[----:B------:R-:W1:Y:S01]  /*1200*/  LDS R5, [R4+UR24] ;  /* 0x0000001804057984 */ /* 0x000e620008000800 */
[----:B------:R-:W-:-:S05]  /*1210*/  IADD3 R2, P3, R4, UR30, RZ ;  /* 0x0000001e04027c10 */ /* 0x000fca000ff7e0ff */
[----:B------:R-:W-:-:S05]  /*1220*/  IMAD.X R3, RZ, RZ, UR31, P3 ;  /* 0x0000001fff037e24 */ /* 0x000fca00098e06ff */
[----:B-1----:R1:W3:Y:S01]  /*1230*/  ATOMG.E.EXCH.STRONG.GPU PT, RZ, [R2], R5 ;  /* 0x0000000502ff73a8 */ /* 0x0022e200041ee100 */
[----:B------:R-:W-:-:S04]  /*1240*/  DEPBAR {5,4,3,2,1,0} ;  /* 0x0000003f0000791a */ /* 0x000fc80000000000 */
[----:B------:R1:W-:Y:S01]  /*1250*/  UTMACCTL.IV [UR30] ;  /* 0x000000001e0079b9 */ /* 0x0003e20008000000 */
[----:B------:R-:W-:Y:S01]  /*1260*/  NOP ;  /* 0x0000000000007918 */ /* 0x000fe20000000000 */
.L_x_45:
[----:B------:R-:W-:Y:S05]  /*1270*/  @P0 BRA `(.L_x_46) ;  /* 0x00000000000c0947 */ /* 0x000fea0003800000 */
[----:B------:R0:W-:Y:S01]  /*1280*/  UTMACMDFLUSH ;  /* 0x00000000000079b7 */ /* 0x0001e20000000000 */
[----:B------:R-:W-:Y:S05]  /*1290*/  @P0 BRA `(.L_x_46) ;  /* 0x0000000000040947 */ /* 0x000fea0003800000 */
[----:B------:R-:W-:-:S04]  /*12a0*/  DEPBAR.LE SB0, 0x0 ;  /* 0x000080000000791a */ /* 0x000fc80000000000 */
.L_x_46:
[----:B------:R-:W-:Y:S05]  /*12b0*/  WARPSYNC.ALL ;  /* 0x0000000000007948 */ /* 0x000fea0003800000 */
[----:B---3--:R-:W-:Y:S01]  /*12c0*/  BAR.SYNC.DEFER_BLOCKING 0x0 ;  /* 0x0000000000007b1d */ /* 0x008fe20000010000 */
[----:B------:R-:W-:Y:S01]  /*12d0*/  R2UR UR25, R7 ;  /* 0x00000000071972ca */ /* 0x000fe200000e0000 */
[----:B------:R-:W-:Y:S01]  /*12e0*/  USHF.L.U32 UR15, UR40, 0x7, URZ ;  /* 0x00000007280f7899 */ /* 0x000fe2000800063f */
[----:B------:R-:W-:Y:S01]  /*12f0*/  IMAD.MOV.U32 R89, RZ, RZ, RZ ;  /* 0x000000ffff597224 */ /* 0x000fe200078e00ff */
[----:B------:R-:W-:Y:S02]  /*1300*/  CS2R R90, SRZ ;  /* 0x00000000005a7805 */ /* 0x000fe4000001ff00 */
[----:B------:R-:W-:Y:S01]  /*1310*/  CS2R R92, SRZ ;  /* 0x00000000005c7805 */ /* 0x000fe2000001ff00 */
[----:B------:R-:W-:Y:S01]  /*1320*/  VOTEU.ALL UP0, P2 ;  /* 0x00000000003f7886 */ /* 0x000fe20001000000 */
[----:B------:R-:W-:Y:S01]  /*1330*/  UMOV UR6, 0x1 ;  /* 0x0000000100067882 */ /* 0x000fe20000000000 */
[----:B------:R-:W-:Y:S01]  /*1340*/  VOTEU.ALL UP1, P2 ;  /* 0x00000000003f7886 */ /* 0x000fe20001020000 */
[----:B------:R-:W-:Y:S01]  /*1350*/  VOTEU.ALL UP2, P2 ;  /* 0x00000000003f7886 */ /* 0x000fe20001040000 */
[----:B------:R-:W-:Y:S01]  /*1360*/  VOTEU.ALL UP3, P2 ;  /* 0x00000000003f7886 */ /* 0x000fe20001060000 */
[----:B------:R-:W-:-:S04]  /*1370*/  @!UP0 UIADD3 UR8, -UR6, 0x100000, URZ ;  /* 0x0010000006088890 */ /* 0x000fc8000fffe13f */
[----:B------:R-:W-:Y:S02]  /*1380*/  @!UP0 USHF.L.U32 UR9, UR8, 0xb, URZ ;  /* 0x0000000b08098899 */ /* 0x000fe4000800063f */
[----:B------:R-:W-:Y:S01]  /*1390*/  @!UP0 USHF.L.U32 UR8, UR8, 0x1, URZ ;  /* 0x0000000108088899 */ /* 0x000fe2000800063f */
[----:B------:R-:W-:Y:S01]  /*13a0*/  CS2R R94, SRZ ;  /* 0x00000000005e7805 */ /* 0x000fe2000001ff00 */
        /* <DEDUP_REMOVED lines=12> */
[----:B------:R-:W-:Y:S01]  /*1470*/  VOTEU.ALL UP0, P2 ;  /* 0x00000000003f7886 */ /* 0x000fe20001000000 */
[----:B------:R-:W-:Y:S02]  /*1480*/  CS2R R102, SRZ ;  /* 0x0000000000667805 */ /* 0x000fe4000001ff00 */
[----:B------:R-:W-:Y:S02]  /*1490*/  CS2R R104, SRZ ;  /* 0x0000000000687805 */ /* 0x000fe4000001ff00 */
[----:B------:R-:W-:Y:S02]  /*14a0*/  CS2R R106, SRZ ;  /* 0x00000000006a7805 */ /* 0x000fe4000001ff00 */
[----:B------:R-:W-:Y:S01]  /*14b0*/  CS2R R108, SRZ ;  /* 0x00000000006c7805 */ /* 0x000fe2000001ff00 */
[----:B------:R-:W3:Y:S02]  /*14c0*/  FENCE.VIEW.ASYNC.S ;  /* 0x00000000000073c6 */ /* 0x000ee40000000000 */
[----:B---3--:R-:W3:Y:S02]  /*14d0*/  @!UP0 SYNCS.EXCH.64 URZ, [UR24+0x30000], UR8 ;  /* 0x03000008183f85b2 */ /* 0x008ee40008000100 */
[----:B---3--:R-:W-:Y:S01]  /*14e0*/  BAR.SYNC.DEFER_BLOCKING 0x0 ;  /* 0x0000000000007b1d */ /* 0x008fe20000010000 */
[----:B------:R-:W-:-:S02]  /*14f0*/  CS2R R110, SRZ ;  /* 0x00000000006e7805 */ /* 0x000fc4000001ff00 */
[----:B------:R-:W-:Y:S02]  /*1500*/  CS2R R112, SRZ ;  /* 0x0000000000707805 */ /* 0x000fe4000001ff00 */
[----:B------:R-:W-:Y:S02]  /*1510*/  CS2R R114, SRZ ;  /* 0x0000000000727805 */ /* 0x000fe4000001ff00 */
[----:B------:R-:W-:Y:S02]  /*1520*/  CS2R R116, SRZ ;  /* 0x0000000000747805 */ /* 0x000fe4000001ff00 */
[----:B------:R-:W-:Y:S02]  /*1530*/  CS2R R118, SRZ ;  /* 0x0000000000767805 */ /* 0x000fe4000001ff00 */
[----:B------:R-:W-:Y:S02]  /*1540*/  CS2R R120, SRZ ;  /* 0x0000000000787805 */ /* 0x000fe4000001ff00 */
        /* <DEDUP_REMOVED lines=16> */
[----:B------:R-:W-:Y:S01]  /*1650*/  CS2R R26, SRZ ;  /* 0x00000000001a7805 */ /* 0x000fe2000001ff00 */
[----:B------:R3:W4:Y:S02]  /*1660*/  @!UP1 SYNCS.EXCH.64 URZ, [UR24+0x30008], UR10 ;  /* 0x0300080a183f95b2 */ /* 0x0007240008000100 */
[----:B----4-:R-:W-:Y:S01]  /*1670*/  BAR.SYNC.DEFER_BLOCKING 0x0 ;  /* 0x0000000000007b1d */ /* 0x010fe20000010000 */
        /* <DEDUP_REMOVED lines=9> */
[----:B------:R-:W-:Y:S01]  /*1710*/  CS2R R46, SRZ ;  /* 0x00000000002e7805 */ /* 0x000fe2000001ff00 */
[----:B---3--:R-:W-:Y:S01]  /*1720*/  USHF.L.U32 UR11, UR41, 0x8, URZ ;  /* 0x00000008290b7899 */ /* 0x008fe2000800063f */
        /* <DEDUP_REMOVED lines=12> */
[----:B------:R3:W4:Y:S02]  /*17f0*/  @!UP2 SYNCS.EXCH.64 URZ, [UR24+0x30010], UR12 ;  /* 0x0300100c183fa5b2 */ /* 0x0007240008000100 */
[----:B----4-:R-:W-:Y:S01]  /*1800*/  BAR.SYNC.DEFER_BLOCKING 0x0 ;  /* 0x0000000000007b1d */ /* 0x010fe20000010000 */
[----:B------:R-:W-:Y:S02]  /*1810*/  CS2R R72, SRZ ;  /* 0x0000000000487805 */ /* 0x000fe4000001ff00 */
[----:B------:R-:W-:-:S02]  /*1820*/  CS2R R74, SRZ ;  /* 0x00000000004a7805 */ /* 0x000fc4000001ff00 */
[----:B------:R-:W-:Y:S02]  /*1830*/  CS2R R76, SRZ ;  /* 0x00000000004c7805 */ /* 0x000fe4000001ff00 */
[----:B------:R-:W-:Y:S02]  /*1840*/  CS2R R78, SRZ ;  /* 0x00000000004e7805 */ /* 0x000fe4000001ff00 */
[----:B------:R-:W-:Y:S02]  /*1850*/  CS2R R80, SRZ ;  /* 0x0000000000507805 */ /* 0x000fe4000001ff00 */
[----:B------:R-:W-:Y:S02]  /*1860*/  CS2R R82, SRZ ;  /* 0x0000000000527805 */ /* 0x000fe4000001ff00 */
[----:B------:R-:W-:Y:S02]  /*1870*/  CS2R R84, SRZ ;  /* 0x0000000000547805 */ /* 0x000fe4000001ff00 */
[----:B------:R-:W-:Y:S01]  /*1880*/  CS2R R86, SRZ ;  /* 0x0000000000567805 */ /* 0x000fe2000001ff00 */
[----:B------:R3:W4:Y:S01]  /*1890*/  @!UP3 SYNCS.EXCH.64 URZ, [UR24+0x30018], UR6 ;  /* 0x03001806183fb5b2 */ /* 0x0007220008000100 */
[----:B------:R-:W-:Y:S05]  /*18a0*/  @!P1 BRA `(.L_x_47) ;  /* 0x0000000800409947 */ /* 0x000fea0003800000 */
        /* <DEDUP_REMOVED lines=64> */
[----:B------:R-:W-:Y:S01]  /*1cb0*/  UMOV UR5, URZ ;  /* 0x0000003f00057c82 */ /* 0x000fe20008000000 */
[----:B------:R-:W-:-:S05]  /*1cc0*/  UMOV UR10, URZ ;  /* 0x0000003f000a7c82 */ /* 0x000fca0008000000 */
.L_x_49:
[----:B----4-:R-:W-:Y:S01]  /*1cd0*/  BAR.SYNC.DEFER_BLOCKING 0x0 ;  /* 0x0000000000007b1d */ /* 0x010fe20000010000 */
[----:B------:R-:W-:Y:S01]  /*1ce0*/  ULEA UR22, UR5, UR24, 0x3 ;  /* 0x0000001805167291 */ /* 0x000fe2000f8e183f */
[----:B-1----:R-:W-:Y:S01]  /*1cf0*/  @!P2 IMAD.MOV.U32 R3, RZ, RZ, 0xc000 ;  /* 0x0000c000ff03a424 */ /* 0x002fe200078e00ff */
[----:B------:R-:W-:Y:S01]  /*1d00*/  ELECT P0, URZ, PT ;  /* 0x00000000003f782f */ /* 0x000fe20003800000 */
[----:B------:R-:W-:Y:S01]  /*1d10*/  IMAD.U32 R2, RZ, RZ, UR4 ;  /* 0x00000004ff027e24 */ /* 0x000fe2000f8e00ff */
[----:B------:R-:W-:Y:S02]  /*1d20*/  ULEA UR8, UR5, UR24, 0xf ;  /* 0x0000001805087291 */ /* 0x000fe4000f8e783f */
[----:B------:R-:W-:Y:S02]  /*1d30*/  ISETP.LT.U32.AND P0, PT, R6, 0x20, P0 ;  /* 0x000000200600780c */ /* 0x000fe40000701070 */
[----:B------:R-:W-:Y:S02]  /*1d40*/  ELECT P1, URZ, PT ;  /* 0x00000000003f782f */ /* 0x000fe40003820000 */
[----:B------:R-:W-:Y:S01]  /*1d50*/  SHF.L.U32 R2, R2, 0x1f, RZ ;  /* 0x0000001f02027819 */ /* 0x000fe200000006ff */
[----:B---3--:R-:W-:Y:S01]  /*1d60*/  ULEA UR12, UR5, UR24, 0xe ;  /* 0x00000018050c7291 */ /* 0x008fe2000f8e703f */
[----:B------:R-:W-:Y:S01]  /*1d70*/  ISETP.LT.U32.AND P1, PT, R6, 0x20, P1 ;  /* 0x000000200600780c */ /* 0x000fe20000f21070 */
[----:B------:R-:W-:-:S02]  /*1d80*/  UMOV UR14, UR10 ;  /* 0x0000000a000e7c82 */ /* 0x000fc40008000000 */
[----:B------:R-:W-:Y:S02]  /*1d90*/  UIADD3 UR12, UR12, 0x20000, URZ ;  /* 0x000200000c0c7890 */ /* 0x000fe4000fffe03f */
[----:B------:R-:W-:Y:S02]  /*1da0*/  USHF.L.U32 UR16, UR25, 0x7, URZ ;  /* 0x0000000719107899 */ /* 0x000fe4000800063f */
[----:B------:R-:W-:Y:S01]  /*1db0*/  USHF.R.U32.HI UR18, URZ, 0x4, UR12 ;  /* 0x000000043f127899 */ /* 0x000fe2000801160c */
[----:B------:R-:W-:Y:S01]  /*1dc0*/  VOTEU.ANY UP0, P0 ;  /* 0x00000000003f7886 */ /* 0x000fe20000000100 */
[----:B------:R-:W-:Y:S01]  /*1dd0*/  VOTEU.ANY UP2, P0 ;  /* 0x00000000003f7886 */ /* 0x000fe20000040100 */
[----:B------:R-:W-:Y:S01]  /*1de0*/  ULOP3.LUT UR16, UR16, 0x200, URZ, 0xc0, !UPT ;  /* 0x0000020010107892 */ /* 0x000fe2000f8ec03f */
[----:B------:R1:W-:Y:S01]  /*1df0*/  @!P2 SYNCS.ARRIVE.TRANS64 RZ, [UR22+0x30000], R3 ;  /* 0x03000003ffffa9a7 */ /* 0x0003e20008000016 */
[----:B------:R3:W-:Y:S06]  /*1e00*/  MEMBAR.ALL.CTA ;  /* 0x0000000000007992 */ /* 0x0007ec0000008000 */
[----:B---3--:R-:W3:Y:S01]  /*1e10*/  FENCE.VIEW.ASYNC.S ;  /* 0x00000000000073c6 */ /* 0x008ee20000000000 */
[----:B------:R-:W-:Y:S01]  /*1e20*/  @UP0 UIADD3 UR9, UR22, 0x30000, URZ ;  /* 0x0003000016090890 */ /* 0x000fe2000fffe03f */
[----:B------:R-:W-:Y:S01]  /*1e30*/  @UP0 UMOV UR6, UR26 ;  /* 0x0000001a00060c82 */ /* 0x000fe20008000000 */
[----:B------:R-:W-:Y:S01]  /*1e40*/  @UP0 UMOV UR7, UR27 ;  /* 0x0000001b00070c82 */ /* 0x000fe20008000000 */
[----:B---3--:R-:W-:Y:S01]  /*1e50*/  VOTEU.ANY UP1, P1 ;  /* 0x00000000003f7886 */ /* 0x008fe20000820100 */
[----:B------:R-:W-:Y:S01]  /*1e60*/  VOTEU.ANY UP3, P1 ;  /* 0x00000000003f7886 */ /* 0x000fe20000860100 */
[----:B------:R-:W-:-:S02]  /*1e70*/  ULEA.HI UR16, UR8, UR16, URZ, 0x1c ;  /* 0x0000001008107291 */ /* 0x000fc4000f8fe03f */
[----:B------:R-:W-:Y:S02]  /*1e80*/  USGXT.U32 UR18, UR18, 0xe ;  /* 0x0000000e1212789a */ /* 0x000fe40008000000 */
[----:B------:R-:W-:Y:S01]  /*1e90*/  @UP1 UIADD3 UR13, UR22, 0x30000, URZ ;  /* 0x00030000160d1890 */ /* 0x000fe2000fffe03f */
[----:B------:R-:W-:Y:S01]  /*1ea0*/  @UP1 UMOV UR20, UR28 ;  /* 0x0000001c00141c82 */ /* 0x000fe20008000000 */
[----:B------:R-:W-:Y:S01]  /*1eb0*/  @UP1 UMOV UR21, UR29 ;  /* 0x0000001d00151c82 */ /* 0x000fe20008000000 */
[----:B------:R-:W-:Y:S01]  /*1ec0*/  ULOP3.LUT UR16, UR16, 0x3fff, URZ, 0xc0, !UPT ;  /* 0x00003fff10107892 */ /* 0x000fe2000f8ec03f */
[----:B------:R-:W-:Y:S01]  /*1ed0*/  UMOV UR19, 0x40000040 ;  /* 0x4000004000137882 */ /* 0x000fe20000000000 */
[----:B------:R-:W-:Y:S01]  /*1ee0*/  UMOV UR17, 0x40000040 ;  /* 0x4000004000117882 */ /* 0x000fe20000000000 */
[----:B------:R-:W-:Y:S06]  /*1ef0*/  BAR.SYNC.DEFER_BLOCKING 0x0 ;  /* 0x0000000000007b1d */ /* 0x000fec0000010000 */
[----:B------:R1:W-:Y:S02]  /*1f00*/  @UP2 UTMALDG.2D [UR8], [UR6] ;  /* 0x00000008060025b4 */ /* 0x0003e40008008000 */
[----:B------:R-:W-:Y:S06]  /*1f10*/  BAR.SYNC.DEFER_BLOCKING 0x0 ;  /* 0x0000000000007b1d */ /* 0x000fec0000010000 */
[----:B------:R1:W-:Y:S02]  /*1f20*/  @UP3 UTMALDG.2D [UR12], [UR20] ;  /* 0x0000000c140035b4 */ /* 0x0003e40008008000 */
[----:B------:R-:W-:Y:S06]  /*1f30*/  BAR.SYNC.DEFER_BLOCKING 0x0 ;  /* 0x0000000000007b1d */ /* 0x000fec0000010000 */
[----:B------:R-:W3:Y:S02]  /*1f40*/  SYNCS.PHASECHK.TRANS64.TRYWAIT P0, [UR22+0x30000], R2 ;  /* 0x03000002ff0075a7 */ /* 0x000ee40008000156 */
[----:B-1-3--:R-:W-:Y:S05]  /*1f50*/  @!P0 BRA `(.L_x_48) ;  /* 0x0000000800788947 */ /* 0x00afea0003800000 */
.L_x_50:
[----:B------:R-:W-:Y:S02]  /*1f60*/  WARPGROUP.DEPBAR.LE gsb0, 0x0 ;  /* 0x00008000000079c5 */ /* 0x000fe40000010000 */
[----:B------:R-:W-:Y:S01]  /*1f70*/  WARPGROUP.ARRIVE ;  /* 0x00000000000079c5 */ /* 0x000fe20000000000 */
[----:B------:R-:W-:Y:S01]  /*1f80*/  UIADD3 UR20, UP0, UR16, 0x2, URZ ;  /* 0x0000000210147890 */ /* 0x000fe2000ff1e03f */
[----:B------:R-:W1:Y:S01]  /*1f90*/  LDC R2, c[0x0][0x230] ;  /* 0x00008c00ff027b82 */ /* 0x000e620000000800 */
[----:B------:R-:W-:Y:S01]  /*1fa0*/  UIADD3 UR22, UP1, UR18, 0x2, URZ ;  /* 0x0000000212167890 */ /* 0x000fe2000ff3e03f */
[----:B------:R-:W-:Y:S02]  /*1fb0*/  UMOV UR6, URZ ;  /* 0x0000003f00067c82 */ /* 0x000fe40008000000 */
[----:B------:R-:W-:Y:S01]  /*1fc0*/  HGMMA.64x128x16.F32.BF16 R88, gdesc[UR16], R88 ;  /* 0x01e00000105879f0 */ /* 0x000fe20008701858 */
[----:B------:R-:W-:Y:S01]  /*1fd0*/  UMOV UR7, URZ ;  /* 0x0000003f00077c82 */ /* 0x000fe20008000000 */
[----:B------:R-:W-:-:S02]  /*1fe0*/  UIADD3.X UR21, UR6, 0x40000040, URZ, UP0, !UPT ;  /* 0x4000004006157890 */ /* 0x000fc400087fe43f */
[----:B------:R-:W-:Y:S02]  /*1ff0*/  UIADD3.X UR23, UR7, 0x40000040, URZ, UP1, !UPT ;  /* 0x4000004007177890 */ /* 0x000fe40008ffe43f */
[----:B------:R-:W-:Y:S02]  /*2000*/  UIADD3.64 UR36, UR20, 0x2, URZ ;  /* 0x0000000214247897 */ /* 0x000fe4000fffe03f */
[----:B------:R-:W-:Y:S02]  /*2010*/  UIADD3.64 UR38, UR22, 0x2, URZ ;  /* 0x0000000216267897 */ /* 0x000fe4000fffe03f */
[----:B------:R-:W-:Y:S02]  /*2020*/  UIADD3.64 UR32, UR20, 0x4, URZ ;  /* 0x0000000414207897 */ /* 0x000fe4000fffe03f */
[----:B------:R-:W-:Y:S02]  /*2030*/  UIADD3.64 UR34, UR22, 0x4, URZ ;  /* 0x0000000416227897 */ /* 0x000fe4000fffe03f */
[----:B------:R-:W-:-:S02]  /*2040*/  UIADD3.64 UR16, UR20, 0x3fe, URZ ;  /* 0x000003fe14107897 */ /* 0x000fc4000fffe03f */
[----:B------:R-:W-:Y:S02]  /*2050*/  UIADD3 UR10, UR10, 0x40, URZ ;  /* 0x000000400a0a7890 */ /* 0x000fe4000fffe03f */
[----:B------:R-:W-:-:S04]  /*2060*/  UIADD3 UR5, UR5, 0x1, URZ ;  /* 0x0000000105057890 */ /* 0x000fc8000fffe03f */
[----:B-1----:R-:W-:Y:S01]  /*2070*/  ISETP.LE.AND P0, PT, R2, UR10, PT ;  /* 0x0000000a02007c0c */ /* 0x002fe2000bf03270 */
[----:B------:R-:W-:-:S04]  /*2080*/  UISETP.NE.U32.AND UP0, UPT, UR5, 0x4, UPT ;  /* 0x000000040500788c */ /* 0x000fc8000bf05070 */
[----:B------:R-:W-:Y:S02]  /*2090*/  USEL UR6, URZ, 0x1, UP0 ;  /* 0x000000013f067887 */ /* 0x000fe40008000000 */
[----:B------:R-:W-:Y:S02]  /*20a0*/  USEL UR5, UR5, URZ, UP0 ;  /* 0x0000003f05057287 */ /* 0x000fe40008000000 */
[----:B------:R-:W-:Y:S01]  /*20b0*/  ULOP3.LUT UR4, UR4, UR6, URZ, 0x3c, !UPT ;  /* 0x0000000604047292 */ /* 0x000fe2000f8e3c3f */
[----:B------:R-:W-:-:S12]  /*20c0*/  HGMMA.64x128x16.F32.BF16 R88, gdesc[UR20], R88 ;  /* 0x01e00000145879f0 */ /* 0x000fd80008701858 */
[----:B------:R-:W-:Y:S01]  /*20d0*/  HGMMA.64x128x16.F32.BF16 R88, gdesc[UR36], R88 ;  /* 0x01e00000245879f0 */ /* 0x000fe20008701858 */
[----:B------:R-:W-:-:S11]  /*20e0*/  UIADD3.64 UR36, UR20, 0x402, URZ ;  /* 0x0000040214247897 */ /* 0x000fd6000fffe03f */
[----:B------:R-:W-:-:S12]  /*20f0*/  HGMMA.64x128x16.F32.BF16 R88, gdesc[UR32], R88 ;  /* 0x01e00000205879f0 */ /* 0x000fd80008701858 */
[----:B------:R-:W-:Y:S01]  /*2100*/  HGMMA.64x128x16.F32.BF16 R24, gdesc[UR16], R24 ;  /* 0x01e00000101879f0 */ /* 0x000fe20008701818 */
[----:B------:R-:W-:Y:S01]  /*2110*/  UIADD3.64 UR16, UR20, 0x400, URZ ;  /* 0x0000040014107897 */ /* 0x000fe2000fffe03f */
[----:B------:R-:W-:Y:S01]  /*2120*/  UMOV UR18, UR22 ;  /* 0x0000001600127c82 */ /* 0x000fe20008000000 */
[----:B------:R-:W-:Y:S01]  /*2130*/  UMOV UR19, UR23 ;  /* 0x0000001700137c82 */ /* 0x000fe20008000000 */
[----:B------:R-:W-:Y:S01]  /*2140*/  UIADD3.64 UR20, UR20, 0x404, URZ ;  /* 0x0000040414147897 */ /* 0x000fe2000fffe03f */
[----:B------:R-:W-:Y:S01]  /*2150*/  UMOV UR22, UR34 ;  /* 0x0000002200167c82 */ /* 0x000fe20008000000 */
[----:B------:R-:W-:-:S06]  /*2160*/  UMOV UR23, UR35 ;  /* 0x0000002300177c82 */ /* 0x000fcc0008000000 */
[----:B------:R-:W-:-:S12]  /*2170*/  HGMMA.64x128x16.F32.BF16 R24, gdesc[UR16], R24 ;  /* 0x01e00000101879f0 */ /* 0x000fd80008701818 */
[----:B------:R-:W-:-:S12]  /*2180*/  HGMMA.64x128x16.F32.BF16 R24, gdesc[UR36], R24 ;  /* 0x01e00000241879f0 */ /* 0x000fd80008701818 */
[----:B------:R-:W-:Y:S01]  /*2190*/  HGMMA.64x128x16.F32.BF16 R24, gdesc[UR20], R24, gsb0 ;  /* 0x01e00000141879f0 */ /* 0x000fe20008001818 */
[----:B------:R-:W-:Y:S05]  /*21a0*/  @!P0 BRA `(.L_x_49) ;  /* 0xfffffff800c88947 */ /* 0x000fea000383ffff */
.L_x_47:
[----:B------:R-:W-:Y:S02]  /*21b0*/  WARPGROUP.DEPBAR.LE gsb0, 0x0 ;  /* 0x00008000000079c5 */ /* 0x000fe40000010000 */
[----:B----4-:R-:W-:Y:S01]  /*21c0*/  BAR.SYNC.DEFER_BLOCKING 0x0 ;  /* 0x0000000000007b1d */ /* 0x010fe20000010000 */
[C---:B-1----:R-:W-:Y:S01]  /*21d0*/  IMAD.SHL.U32 R2, R0.reuse, 0x80, RZ ;  /* 0x0000008000027824 */ /* 0x042fe200078e00ff */
[----:B------:R-:W-:Y:S01]  /*21e0*/  F2FP.BF16.F32.PACK_AB R88, R89, R88 ;  /* 0x000000585958723e */ /* 0x000fe200000010ff */
[----:B------:R-:W-:Y:S01]  /*21f0*/  IMAD.SHL.U32 R3, R0, 0x10, RZ ;  /* 0x0000001000037824 */ /* 0x000fe200078e00ff */
[----:B------:R-:W-:Y:S02]  /*2200*/  F2FP.BF16.F32.PACK_AB R89, R91, R90 ;  /* 0x0000005a5b59723e */ /* 0x000fe400000010ff */
[----:B------:R-:W-:Y:S02]  /*2210*/  ELECT P0, URZ, PT ;  /* 0x00000000003f782f */ /* 0x000fe40003800000 */
[----:B------:R-:W-:Y:S01]  /*2220*/  LOP3.LUT R2, R2, 0x780, RZ, 0xc0, !PT ;  /* 0x0000078002027812 */ /* 0x000fe200078ec0ff */
[----:B------:R-:W-:Y:S01]  /*2230*/  ULOP3.LUT UR25, UR25, 0x1, URZ, 0xc0, !UPT ;  /* 0x0000000119197892 */ /* 0x000fe2000f8ec03f */
[----:B------:R-:W-:Y:S01]  /*2240*/  F2FP.BF16.F32.PACK_AB R120, R121, R120 ;  /* 0x000000787978723e */ /* 0x000fe200000010ff */
[----:B------:R-:W-:Y:S01]  /*2250*/  UMOV UR10, UR11 ;  /* 0x0000000b000a7c82 */ /* 0x000fe20008000000 */
[----:B------:R-:W-:Y:S01]  /*2260*/  LOP3.LUT R3, R2, 0x70, R3, 0xf8, !PT ;  /* 0x0000007002037812 */ /* 0x000fe200078ef803 */
[----:B------:R-:W-:Y:S01]  /*2270*/  ULEA UR9, UR25, UR15, 0x6 ;  /* 0x0000000f19097291 */ /* 0x000fe2000f8e303f */
[----:B------:R-:W-:Y:S01]  /*2280*/  F2FP.BF16.F32.PACK_AB R90, R93, R92 ;  /* 0x0000005c5d5a723e */ /* 0x000fe200000010ff */
[----:B------:R-:W-:Y:S01]  /*2290*/  ULEA UR8, UR25, UR24, 0xf ;  /* 0x0000001819087291 */ /* 0x000fe2000f8e783f */
[----:B------:R-:W-:Y:S01]  /*22a0*/  LOP3.LUT R3, R3, 0x10, R0, 0x78, !PT ;  /* 0x0000001003037812 */ /* 0x000fe200078e7800 */
[----:B------:R-:W-:Y:S01]  /*22b0*/  IMAD.SHL.U32 R0, R0, 0x40, RZ ;  /* 0x0000004000007824 */ /* 0x000fe200078e00ff */
[----:B------:R-:W-:-:S02]  /*22c0*/  F2FP.BF16.F32.PACK_AB R91, R95, R94 ;  /* 0x0000005e5f5b723e */ /* 0x000fc400000010ff */
[----:B------:R-:W-:Y:S02]  /*22d0*/  F2FP.BF16.F32.PACK_AB R121, R123, R122 ;  /* 0x0000007a7b79723e */ /* 0x000fe400000010ff */
[----:B------:R-:W-:Y:S02]  /*22e0*/  LOP3.LUT R0, R3, 0x3800, R0, 0xf8, !PT ;  /* 0x0000380003007812 */ /* 0x000fe400078ef800 */
[----:B------:R-:W-:Y:S01]  /*22f0*/  F2FP.BF16.F32.PACK_AB R24, R25, R24 ;  /* 0x000000181918723e */ /* 0x000fe200000010ff */
[----:B------:R-:W1:Y:S02]  /*2300*/  @!P2 SYNCS.CCTL.IV [UR24+0x30000] ;  /* 0x03000000ff00a9b1 */ /* 0x000e640008000018 */
[----:B-1----:R-:W-:Y:S01]  /*2310*/  BAR.SYNC.DEFER_BLOCKING 0x0 ;  /* 0x0000000000007b1d */ /* 0x002fe20000010000 */
[C---:B------:R-:W-:Y:S01]  /*2320*/  LOP3.LUT R3, R0.reuse, 0x20, RZ, 0x3c, !PT ;  /* 0x0000002000037812 */ /* 0x040fe200078e3cff */
[----:B------:R-:W-:Y:S01]  /*2330*/  VIADD R2, R0, UR24 ;  /* 0x0000001800027c36 */ /* 0x000fe20008000000 */
[----:B------:R-:W-:-:S02]  /*2340*/  F2FP.BF16.F32.PACK_AB R122, R125, R124 ;  /* 0x0000007c7d7a723e */ /* 0x000fc400000010ff */
[----:B------:R-:W-:Y:S01]  /*2350*/  F2FP.BF16.F32.PACK_AB R123, R127, R126 ;  /* 0x0000007e7f7b723e */ /* 0x000fe200000010ff */
[----:B------:R-:W-:Y:S01]  /*2360*/  VIADD R3, R3, UR24 ;  /* 0x0000001803037c36 */ /* 0x000fe20008000000 */
[----:B------:R-:W-:Y:S02]  /*2370*/  F2FP.BF16.F32.PACK_AB R25, R27, R26 ;  /* 0x0000001a1b19723e */ /* 0x000fe400000010ff */
[----:B------:R-:W-:Y:S02]  /*2380*/  F2FP.BF16.F32.PACK_AB R56, R57, R56 ;  /* 0x000000383938723e */ /* 0x000fe400000010ff */
[----:B------:R-:W-:Y:S02]  /*2390*/  F2FP.BF16.F32.PACK_AB R96, R97, R96 ;  /* 0x000000606160723e */ /* 0x000fe400000010ff */
[----:B------:R-:W-:Y:S02]  /*23a0*/  F2FP.BF16.F32.PACK_AB R26, R29, R28 ;  /* 0x0000001c1d1a723e */ /* 0x000fe400000010ff */
[----:B------:R-:W-:-:S02]  /*23b0*/  F2FP.BF16.F32.PACK_AB R27, R31, R30 ;  /* 0x0000001e1f1b723e */ /* 0x000fc400000010ff */
[----:B------:R-:W-:Y:S02]  /*23c0*/  F2FP.BF16.F32.PACK_AB R57, R59, R58 ;  /* 0x0000003a3b39723e */ /* 0x000fe400000010ff */
[----:B------:R-:W-:Y:S02]  /*23d0*/  F2FP.BF16.F32.PACK_AB R97, R99, R98 ;  /* 0x000000626361723e */ /* 0x000fe400000010ff */
[----:B------:R-:W-:Y:S02]  /*23e0*/  F2FP.BF16.F32.PACK_AB R128, R129, R128 ;  /* 0x000000808180723e */ /* 0x000fe400000010ff */
[----:B------:R-:W-:Y:S01]  /*23f0*/  F2FP.BF16.F32.PACK_AB R58, R61, R60 ;  /* 0x0000003c3d3a723e */ /* 0x000fe200000010ff */
[----:B------:R-:W1:Y:S02]  /*2400*/  @!P2 SYNCS.CCTL.IV [UR24+0x30008] ;  /* 0x03000800ff00a9b1 */ /* 0x000e640008000018 */
[----:B-1----:R-:W-:Y:S01]  /*2410*/  BAR.SYNC.DEFER_BLOCKING 0x0 ;  /* 0x0000000000007b1d */ /* 0x002fe20000010000 */
[----:B------:R-:W-:-:S02]  /*2420*/  F2FP.BF16.F32.PACK_AB R59, R63, R62 ;  /* 0x0000003e3f3b723e */ /* 0x000fc400000010ff */
[----:B------:R-:W-:Y:S02]  /*2430*/  LOP3.LUT R4, R0, 0x40, RZ, 0x3c, !PT ;  /* 0x0000004000047812 */ /* 0x000fe400078e3cff */
[----:B------:R-:W-:Y:S02]  /*2440*/  F2FP.BF16.F32.PACK_AB R98, R101, R100 ;  /* 0x000000646562723e */ /* 0x000fe400000010ff */
[----:B------:R-:W-:Y:S01]  /*2450*/  F2FP.BF16.F32.PACK_AB R99, R103, R102 ;  /* 0x000000666763723e */ /* 0x000fe200000010ff */
[----:B------:R-:W-:Y:S01]  /*2460*/  VIADD R4, R4, UR24 ;  /* 0x0000001804047c36 */ /* 0x000fe20008000000 */
[----:B------:R-:W-:Y:S02]  /*2470*/  F2FP.BF16.F32.PACK_AB R129, R131, R130 ;  /* 0x000000828381723e */ /* 0x000fe400000010ff */
[----:B------:R-:W-:Y:S02]  /*2480*/  F2FP.BF16.F32.PACK_AB R32, R33, R32 ;  /* 0x000000202120723e */ /* 0x000fe400000010ff */
[----:B------:R-:W-:-:S02]  /*2490*/  F2FP.BF16.F32.PACK_AB R130, R133, R132 ;  /* 0x000000848582723e */ /* 0x000fc400000010ff */
[----:B------:R-:W-:Y:S02]  /*24a0*/  F2FP.BF16.F32.PACK_AB R131, R135, R134 ;  /* 0x000000868783723e */ /* 0x000fe400000010ff */
[----:B------:R-:W-:Y:S02]  /*24b0*/  F2FP.BF16.F32.PACK_AB R33, R35, R34 ;  /* 0x000000222321723e */ /* 0x000fe400000010ff */
[----:B------:R-:W-:Y:S02]  /*24c0*/  F2FP.BF16.F32.PACK_AB R64, R65, R64 ;  /* 0x000000404140723e */ /* 0x000fe400000010ff */
[----:B------:R-:W-:Y:S02]  /*24d0*/  F2FP.BF16.F32.PACK_AB R104, R105, R104 ;  /* 0x000000686968723e */ /* 0x000fe400000010ff */
[----:B------:R-:W-:Y:S01]  /*24e0*/  F2FP.BF16.F32.PACK_AB R34, R37, R36 ;  /* 0x000000242522723e */ /* 0x000fe200000010ff */
[----:B------:R-:W1:Y:S02]  /*24f0*/  @!P2 SYNCS.CCTL.IV [UR24+0x30010] ;  /* 0x03001000ff00a9b1 */ /* 0x000e640008000018 */
[----:B-1----:R-:W-:Y:S01]  /*2500*/  BAR.SYNC.DEFER_BLOCKING 0x0 ;  /* 0x0000000000007b1d */ /* 0x002fe20000010000 */
[----:B------:R-:W-:-:S02]  /*2510*/  F2FP.BF16.F32.PACK_AB R35, R39, R38 ;  /* 0x000000262723723e */ /* 0x000fc400000010ff */
[----:B------:R-:W-:Y:S02]  /*2520*/  F2FP.BF16.F32.PACK_AB R65, R67, R66 ;  /* 0x000000424341723e */ /* 0x000fe400000010ff */
[----:B------:R-:W-:Y:S02]  /*2530*/  F2FP.BF16.F32.PACK_AB R105, R107, R106 ;  /* 0x0000006a6b69723e */ /* 0x000fe400000010ff */
[----:B------:R-:W-:Y:S02]  /*2540*/  F2FP.BF16.F32.PACK_AB R136, R137, R136 ;  /* 0x000000888988723e */ /* 0x000fe400000010ff */
[----:B------:R-:W-:Y:S02]  /*2550*/  F2FP.BF16.F32.PACK_AB R66, R69, R68 ;  /* 0x000000444542723e */ /* 0x000fe400000010ff */
[----:B------:R-:W-:Y:S02]  /*2560*/  F2FP.BF16.F32.PACK_AB R67, R71, R70 ;  /* 0x000000464743723e */ /* 0x000fe400000010ff */
[----:B------:R-:W-:-:S02]  /*2570*/  LOP3.LUT R0, R0, 0x60, RZ, 0x3c, !PT ;  /* 0x0000006000007812 */ /* 0x000fc400078e3cff */
[----:B------:R-:W-:Y:S02]  /*2580*/  F2FP.BF16.F32.PACK_AB R106, R109, R108 ;  /* 0x0000006c6d6a723e */ /* 0x000fe400000010ff */
[----:B------:R-:W-:Y:S01]  /*2590*/  F2FP.BF16.F32.PACK_AB R107, R111, R110 ;  /* 0x0000006e6f6b723e */ /* 0x000fe200000010ff */
[----:B------:R-:W-:Y:S01]  /*25a0*/  VIADD R0, R0, UR24 ;  /* 0x0000001800007c36 */ /* 0x000fe20008000000 */
[----:B------:R-:W-:Y:S02]  /*25b0*/  F2FP.BF16.F32.PACK_AB R137, R139, R138 ;  /* 0x0000008a8b89723e */ /* 0x000fe400000010ff */
[----:B------:R-:W-:Y:S02]  /*25c0*/  F2FP.BF16.F32.PACK_AB R40, R41, R40 ;  /* 0x000000282928723e */ /* 0x000fe400000010ff */
[----:B------:R-:W-:Y:S01]  /*25d0*/  F2FP.BF16.F32.PACK_AB R138, R141, R140 ;  /* 0x0000008c8d8a723e */ /* 0x000fe200000010ff */
[----:B------:R-:W1:Y:S02]  /*25e0*/  @!P2 SYNCS.CCTL.IV [UR24+0x30018] ;  /* 0x03001800ff00a9b1 */ /* 0x000e640008000018 */
[----:B-1----:R-:W-:Y:S01]  /*25f0*/  STSM.16.M88.4 [R2], R88 ;  /* 0x0000005802007844 */ /* 0x002fe20000000200 */
[----:B------:R-:W-:-:S02]  /*2600*/  F2FP.BF16.F32.PACK_AB R139, R143, R142 ;  /* 0x0000008e8f8b723e */ /* 0x000fc400000010ff */
[----:B------:R-:W-:Y:S01]  /*2610*/  F2FP.BF16.F32.PACK_AB R41, R43, R42 ;  /* 0x0000002a2b29723e */ /* 0x000fe200000010ff */
[----:B------:R-:W-:Y:S01]  /*2620*/  STSM.16.M88.4 [R2+0x8000], R120 ;  /* 0x0080007802007844 */ /* 0x000fe20000000200 */
[----:B------:R-:W-:Y:S02]  /*2630*/  F2FP.BF16.F32.PACK_AB R72, R73, R72 ;  /* 0x000000484948723e */ /* 0x000fe400000010ff */
[----:B------:R-:W-:Y:S01]  /*2640*/  F2FP.BF16.F32.PACK_AB R112, R113, R112 ;  /* 0x000000707170723e */ /* 0x000fe200000010ff */
[----:B------:R-:W-:Y:S01]  /*2650*/  STSM.16.M88.4 [R2+0x4000], R24 ;  /* 0x0040001802007844 */ /* 0x000fe20000000200 */
[----:B------:R-:W-:Y:S02]  /*2660*/  F2FP.BF16.F32.PACK_AB R42, R45, R44 ;  /* 0x0000002c2d2a723e */ /* 0x000fe400000010ff */
[----:B------:R-:W-:Y:S01]  /*2670*/  F2FP.BF16.F32.PACK_AB R43, R47, R46 ;  /* 0x0000002e2f2b723e */ /* 0x000fe200000010ff */
[----:B------:R-:W-:Y:S01]  /*2680*/  STSM.16.M88.4 [R2+0xc000], R56 ;  /* 0x00c0003802007844 */ /* 0x000fe20000000200 */
[----:B------:R-:W-:-:S02]  /*2690*/  F2FP.BF16.F32.PACK_AB R73, R75, R74 ;  /* 0x0000004a4b49723e */ /* 0x000fc400000010ff */
[----:B------:R-:W-:Y:S01]  /*26a0*/  F2FP.BF16.F32.PACK_AB R113, R115, R114 ;  /* 0x000000727371723e */ /* 0x000fe200000010ff */
[----:B------:R-:W-:Y:S01]  /*26b0*/  STSM.16.M88.4 [R3], R96 ;  /* 0x0000006003007844 */ /* 0x000fe20000000200 */
        /* <DEDUP_REMOVED lines=8> */
[----:B------:R-:W-:Y:S01]  /*2740*/  STSM.16.M88.4 [R3+0xc000], R64 ;  /* 0x00c0004003007844 */ /* 0x000fe20000000200 */
[----:B------:R-:W-:Y:S02]  /*2750*/  F2FP.BF16.F32.PACK_AB R48, R49, R48 ;  /* 0x000000303130723e */ /* 0x000fe400000010ff */
[----:B------:R-:W-:Y:S01]  /*2760*/  F2FP.BF16.F32.PACK_AB R146, R149, R148 ;  /* 0x000000949592723e */ /* 0x000fe200000010ff */
[----:B------:R-:W-:Y:S01]  /*2770*/  STSM.16.M88.4 [R4], R104 ;  /* 0x0000006804007844 */ /* 0x000fe20000000200 */
        /* <DEDUP_REMOVED lines=11> */
[----:B------:R-:W-:Y:S01]  /*2830*/  STSM.16.M88.4 [R0], R112 ;  /* 0x0000007000007844 */ /* 0x000fe20000000200 */
[----:B------:R-:W-:-:S03]  /*2840*/  ISETP.LT.U32.AND P0, PT, R6, 0x40, P0 ;  /* 0x000000400600780c */ /* 0x000fc60000701070 */
[----:B------:R-:W-:Y:S04]  /*2850*/  STSM.16.M88.4 [R0+0x8000], R144 ;  /* 0x0080009000007844 */ /* 0x000fe80000000200 */
[----:B------:R-:W-:Y:S04]  /*2860*/  STSM.16.M88.4 [R0+0x4000], R48 ;  /* 0x0040003000007844 */ /* 0x000fe80000000200 */
[----:B------:R-:W-:Y:S02]  /*2870*/  STSM.16.M88.4 [R0+0xc000], R80 ;  /* 0x00c0005000007844 */ /* 0x000fe40000000200 */
[----:B------:R-:W-:Y:S01]  /*2880*/  VOTEU.ANY UP0, P0 ;  /* 0x00000000003f7886 */ /* 0x000fe20000000100 */
[----:B------:R-:W-:Y:S01]  /*2890*/  VOTEU.ANY UP1, P0 ;  /* 0x00000000003f7886 */ /* 0x000fe20000020100 */
[----:B------:R1:W-:Y:S06]  /*28a0*/  MEMBAR.ALL.CTA ;  /* 0x0000000000007992 */ /* 0x0003ec0000008000 */
[----:B-1----:R-:W1:Y:S01]  /*28b0*/  FENCE.VIEW.ASYNC.S ;  /* 0x00000000000073c6 */ /* 0x002e620000000000 */
[----:B---3--:R-:W-:Y:S01]  /*28c0*/  @UP0 UMOV UR6, UR30 ;  /* 0x0000001e00060c82 */ /* 0x008fe20008000000 */
[----:B------:R-:W-:Y:S01]  /*28d0*/  @UP0 UMOV UR7, UR31 ;  /* 0x0000001f00070c82 */ /* 0x000fe20008000000 */
[----:B-1----:R-:W-:Y:S06]  /*28e0*/  BAR.SYNC.DEFER_BLOCKING 0x0 ;  /* 0x0000000000007b1d */ /* 0x002fec0000010000 */
[----:B------:R1:W-:Y:S01]  /*28f0*/  @UP1 UTMASTG.2D [UR8], [UR6] ;  /* 0x00000008060013b5 */ /* 0x0003e20008008000 */
[----:B------:R0:W-:Y:S01]  /*2900*/  UTMACMDFLUSH ;  /* 0x00000000000079b7 */ /* 0x0001e20000000000 */
[----:B------:R-:W-:-:S04]  /*2910*/  DEPBAR.LE SB0, 0x0 ;  /* 0x000080000000791a */ /* 0x000fc80000000000 */
[----:B------:R-:W-:Y:S06]  /*2920*/  BAR.SYNC.DEFER_BLOCKING 0x0 ;  /* 0x0000000000007b1d */ /* 0x000fec0000010000 */
[----:B-1----:R-:W-:Y:S05]  /*2930*/  EXIT ;  /* 0x000000000000794d */ /* 0x002fea0003800000 */
.L_x_48:
[----:B------:R-:W1:Y:S02]  /*2940*/  SYNCS.PHASECHK.TRANS64.TRYWAIT P0, [UR22+0x30000], R2 ;  /* 0x03000002ff0075a7 */ /* 0x000e640008000156 */
[----:B-1----:R-:W-:Y:S05]  /*2950*/  @!P0 BRA `(.L_x_48) ;  /* 0xfffffffc00f88947 */ /* 0x002fea000383ffff */
[----:B------:R-:W-:Y:S05]  /*2960*/  BRA `(.L_x_50) ;  /* 0xfffffff4007c7947 */ /* 0x000fea000383ffff */
.L_x_51:
[----:B------:R-:W-:-:S00]  /*2970*/  BRA `(.L_x_51) ;  /* 0xfffffffc00fc7947 */ /* 0x000fc0000383ffff */
[----:B------:R-:W-:-:S00]  /*2980*/  NOP ;  /* 0x0000000000007918 */ /* 0x000fc00000000000 */
[----:B------:R-:W-:-:S00]  /*2990*/  NOP ;  /* 0x0000000000007918 */ /* 0x000fc00000000000 */
[----:B------:R-:W-:-:S00]  /*29a0*/  NOP ;  /* 0x0000000000007918 */ /* 0x000fc00000000000 */
[----:B------:R-:W-:-:S00]  /*29b0*/  NOP ;  /* 0x0000000000007918 */ /* 0x000fc00000000000 */
[----:B------:R-:W-:-:S00]  /*29c0*/  NOP ;  /* 0x0000000000007918 */ /* 0x000fc00000000000 */
[----:B------:R-:W-:-:S00]  /*29d0*/  NOP ;  /* 0x0000000000007918 */ /* 0x000fc00000000000 */
[----:B------:R-:W-:-:S00]  /*29e0*/  NOP ;  /* 0x0000000000007918 */ /* 0x000fc00000000000 */
[----:B------:R-:W-:-:S00]  /*29f0*/  NOP ;  /* 0x0000000000007918 */ /* 0x000fc00000000000 */
.L_x_52:


//--------------------- .nv.shared.gluon_wgmma    --------------------------
	.section	.nv.shared.gluon_wgmma,"aw",@nobits
	.sectionflags	@""
	.align	16
	.zero		1024


//--------------------- .nv.shared.reserved.0     --------------------------
	.section	.nv.shared.reserved.0,"aw",@nobits
	.weak		__nv_reservedSMEM_offset_0_alias
	.size		__nv_reservedSMEM_offset_0_alias, 0, 0
	.other		__nv_reservedSMEM_offset_0_alias,@"STO_CUDA_RESERVED_SHARED STV_DEFAULT"
__nv_reservedSMEM_offset_0_alias:
	.zero		0


//--------------------- .nv.constant0.gluon_wgmma --------------------------
	.section	.nv.constant0.gluon_wgmma,"a",@progbits
	.sectionflags	@""
	.align	4
.nv.constant0.gluon_wgmma:
	.zero		608


//--------------------- SYMBOLS --------------------------

	.type		.nv.reservedSmem.offset0,@object
	.size		.nv.reservedSmem.offset0,0x4
